//
// Generated by NVIDIA NVVM Compiler
//
// Compiler Build ID: CL-36424714
// Cuda compilation tools, release 13.0, V13.0.88
// Based on NVVM 20.0.0
//

.version 9.0
.target sm_100
.address_size 64

	// .globl	_Z7dkernelPlS_S_iiiiii
.extern .shared .align 16 .b8 sh[];

.visible .entry _Z7dkernelPlS_S_iiiiii(
	.param .u64 .ptr .align 1 _Z7dkernelPlS_S_iiiiii_param_0,
	.param .u64 .ptr .align 1 _Z7dkernelPlS_S_iiiiii_param_1,
	.param .u64 .ptr .align 1 _Z7dkernelPlS_S_iiiiii_param_2,
	.param .u32 _Z7dkernelPlS_S_iiiiii_param_3,
	.param .u32 _Z7dkernelPlS_S_iiiiii_param_4,
	.param .u32 _Z7dkernelPlS_S_iiiiii_param_5,
	.param .u32 _Z7dkernelPlS_S_iiiiii_param_6,
	.param .u32 _Z7dkernelPlS_S_iiiiii_param_7,
	.param .u32 _Z7dkernelPlS_S_iiiiii_param_8
)
{
	.reg .pred 	%p<64>;
	.reg .b32 	%r<130>;
	.reg .b64 	%rd<121>;

	ld.param.u64 	%rd39, [_Z7dkernelPlS_S_iiiiii_param_0];
	ld.param.u64 	%rd41, [_Z7dkernelPlS_S_iiiiii_param_1];
	ld.param.u64 	%rd40, [_Z7dkernelPlS_S_iiiiii_param_2];
	ld.param.u32 	%r47, [_Z7dkernelPlS_S_iiiiii_param_3];
	ld.param.u32 	%r48, [_Z7dkernelPlS_S_iiiiii_param_4];
	ld.param.u32 	%r49, [_Z7dkernelPlS_S_iiiiii_param_5];
	ld.param.u32 	%r50, [_Z7dkernelPlS_S_iiiiii_param_6];
	ld.param.u32 	%r51, [_Z7dkernelPlS_S_iiiiii_param_7];
	cvta.to.global.u64 	%rd1, %rd41;
	mov.u32 	%r1, %ctaid.y;
	shr.u32 	%r52, %r50, 31;
	add.s32 	%r53, %r50, %r52;
	shr.s32 	%r54, %r53, 1;
	mov.u32 	%r2, %ctaid.z;
	sub.s32 	%r55, %r2, %r1;
	add.s32 	%r3, %r55, %r54;
	setp.lt.s32 	%p1, %r3, 0;
	setp.ge.s32 	%p2, %r3, %r47;
	or.pred  	%p3, %p1, %p2;
	@%p3 bra 	$L__BB0_50;
	cvta.to.global.u64 	%rd42, %rd39;
	shl.b32 	%r56, %r48, 3;
	mov.u32 	%r57, sh;
	add.s32 	%r4, %r57, %r56;
	mov.u32 	%r58, %ctaid.x;
	div.u32 	%r5, %r58, %r49;
	mul.lo.s32 	%r59, %r5, %r49;
	sub.s32 	%r6, %r58, %r59;
	mul.lo.s32 	%r7, %r48, %r47;
	mov.u32 	%r8, %tid.x;
	mad.lo.s32 	%r60, %r48, %r2, %r8;
	mad.lo.s32 	%r61, %r6, %r7, %r60;
	mul.wide.u32 	%rd43, %r61, 8;
	add.s64 	%rd44, %rd42, %rd43;
	ld.global.u64 	%rd45, [%rd44];
	shl.b32 	%r62, %r8, 3;
	add.s32 	%r63, %r57, %r62;
	st.shared.u64 	[%r63], %rd45;
	setp.ge.s32 	%p4, %r8, %r51;
	@%p4 bra 	$L__BB0_8;
	mad.lo.s32 	%r64, %r5, %r49, %r6;
	mul.lo.s32 	%r65, %r51, %r50;
	mul.lo.s32 	%r66, %r65, %r64;
	mad.lo.s32 	%r9, %r51, %r1, %r66;
	add.s32 	%r67, %r8, %r48;
	max.s32 	%r68, %r51, %r67;
	setp.lt.s32 	%p5, %r67, %r51;
	selp.u32 	%r69, 1, 0, %p5;
	add.s32 	%r70, %r67, %r69;
	sub.s32 	%r71, %r68, %r70;
	div.u32 	%r72, %r71, %r48;
	add.s32 	%r10, %r72, %r69;
	and.b32  	%r73, %r10, 3;
	setp.eq.s32 	%p6, %r73, 3;
	mov.u32 	%r124, %r8;
	@%p6 bra 	$L__BB0_5;
	add.s32 	%r75, %r62, %r56;
	add.s32 	%r122, %r57, %r75;
	add.s32 	%r121, %r8, %r9;
	add.s32 	%r77, %r10, 1;
	and.b32  	%r78, %r77, 3;
	neg.s32 	%r120, %r78;
	mov.u32 	%r124, %r8;
$L__BB0_4:
	.pragma "nounroll";
	mul.wide.s32 	%rd46, %r121, 8;
	add.s64 	%rd47, %rd1, %rd46;
	ld.global.u64 	%rd48, [%rd47];
	st.shared.u64 	[%r122], %rd48;
	add.s32 	%r124, %r124, %r48;
	add.s32 	%r122, %r122, %r56;
	add.s32 	%r121, %r121, %r48;
	add.s32 	%r120, %r120, 1;
	setp.ne.s32 	%p7, %r120, 0;
	@%p7 bra 	$L__BB0_4;
$L__BB0_5:
	setp.lt.u32 	%p8, %r10, 3;
	@%p8 bra 	$L__BB0_8;
	mul.wide.s32 	%rd52, %r48, 8;
	shl.b32 	%r86, %r48, 2;
$L__BB0_7:
	add.s32 	%r79, %r124, %r9;
	mul.wide.s32 	%rd49, %r79, 8;
	add.s64 	%rd50, %rd1, %rd49;
	ld.global.u64 	%rd51, [%rd50];
	shl.b32 	%r80, %r124, 3;
	add.s32 	%r81, %r4, %r80;
	st.shared.u64 	[%r81], %rd51;
	add.s64 	%rd53, %rd50, %rd52;
	ld.global.u64 	%rd54, [%rd53];
	add.s32 	%r83, %r81, %r56;
	st.shared.u64 	[%r83], %rd54;
	add.s64 	%rd55, %rd53, %rd52;
	ld.global.u64 	%rd56, [%rd55];
	add.s32 	%r84, %r83, %r56;
	st.shared.u64 	[%r84], %rd56;
	add.s64 	%rd57, %rd55, %rd52;
	ld.global.u64 	%rd58, [%rd57];
	add.s32 	%r85, %r84, %r56;
	st.shared.u64 	[%r85], %rd58;
	add.s32 	%r124, %r86, %r124;
	setp.lt.s32 	%p9, %r124, %r51;
	@%p9 bra 	$L__BB0_7;
$L__BB0_8:
	bar.sync 	0;
	shr.u32 	%r87, %r51, 31;
	add.s32 	%r88, %r51, %r87;
	shr.s32 	%r89, %r88, 1;
	sub.s32 	%r26, %r8, %r89;
	setp.lt.s32 	%p10, %r51, 1;
	mov.b64 	%rd100, 0;
	@%p10 bra 	$L__BB0_49;
	and.b32  	%r27, %r51, 7;
	setp.lt.u32 	%p11, %r51, 8;
	mov.b64 	%rd100, 0;
	mov.b32 	%r128, 0;
	@%p11 bra 	$L__BB0_28;
	and.b32  	%r128, %r51, 2147483640;
	mov.b64 	%rd100, 0;
	mov.b32 	%r126, 0;
$L__BB0_11:
	.pragma "nounroll";
	add.s32 	%r30, %r26, %r126;
	setp.lt.s32 	%p12, %r30, 0;
	setp.ge.s32 	%p13, %r30, %r48;
	shl.b32 	%r92, %r126, 3;
	add.s32 	%r31, %r4, %r92;
	shl.b32 	%r93, %r30, 3;
	add.s32 	%r32, %r57, %r93;
	or.pred  	%p14, %p12, %p13;
	@%p14 bra 	$L__BB0_13;
	ld.shared.u64 	%rd63, [%r31];
	ld.shared.u64 	%rd64, [%r32];
	mad.lo.s64 	%rd100, %rd64, %rd63, %rd100;
$L__BB0_13:
	add.s32 	%r95, %r30, 1;
	setp.lt.s32 	%p15, %r95, 0;
	setp.ge.s32 	%p16, %r95, %r48;
	or.pred  	%p17, %p15, %p16;
	@%p17 bra 	$L__BB0_15;
	ld.shared.u64 	%rd65, [%r31+8];
	ld.shared.u64 	%rd66, [%r32+8];
	mad.lo.s64 	%rd100, %rd66, %rd65, %rd100;
$L__BB0_15:
	add.s32 	%r96, %r30, 2;
	setp.lt.s32 	%p18, %r96, 0;
	setp.ge.s32 	%p19, %r96, %r48;
	or.pred  	%p20, %p18, %p19;
	@%p20 bra 	$L__BB0_17;
	ld.shared.u64 	%rd67, [%r31+16];
	ld.shared.u64 	%rd68, [%r32+16];
	mad.lo.s64 	%rd100, %rd68, %rd67, %rd100;
$L__BB0_17:
	add.s32 	%r97, %r30, 3;
	setp.lt.s32 	%p21, %r97, 0;
	setp.ge.s32 	%p22, %r97, %r48;
	or.pred  	%p23, %p21, %p22;
	@%p23 bra 	$L__BB0_19;
	ld.shared.u64 	%rd69, [%r31+24];
	ld.shared.u64 	%rd70, [%r32+24];
	mad.lo.s64 	%rd100, %rd70, %rd69, %rd100;
$L__BB0_19:
	add.s32 	%r98, %r30, 4;
	setp.lt.s32 	%p24, %r98, 0;
	setp.ge.s32 	%p25, %r98, %r48;
	or.pred  	%p26, %p24, %p25;
	@%p26 bra 	$L__BB0_21;
	ld.shared.u64 	%rd71, [%r31+32];
	ld.shared.u64 	%rd72, [%r32+32];
	mad.lo.s64 	%rd100, %rd72, %rd71, %rd100;
$L__BB0_21:
	add.s32 	%r99, %r30, 5;
	setp.lt.s32 	%p27, %r99, 0;
	setp.ge.s32 	%p28, %r99, %r48;
	or.pred  	%p29, %p27, %p28;
	@%p29 bra 	$L__BB0_23;
	ld.shared.u64 	%rd73, [%r31+40];
	ld.shared.u64 	%rd74, [%r32+40];
	mad.lo.s64 	%rd100, %rd74, %rd73, %rd100;
$L__BB0_23:
	add.s32 	%r100, %r30, 6;
	setp.lt.s32 	%p30, %r100, 0;
	setp.ge.s32 	%p31, %r100, %r48;
	or.pred  	%p32, %p30, %p31;
	@%p32 bra 	$L__BB0_25;
	ld.shared.u64 	%rd75, [%r31+48];
	ld.shared.u64 	%rd76, [%r32+48];
	mad.lo.s64 	%rd100, %rd76, %rd75, %rd100;
$L__BB0_25:
	add.s32 	%r101, %r30, 7;
	setp.lt.s32 	%p33, %r101, 0;
	setp.ge.s32 	%p34, %r101, %r48;
	or.pred  	%p35, %p33, %p34;
	@%p35 bra 	$L__BB0_27;
	ld.shared.u64 	%rd77, [%r31+56];
	ld.shared.u64 	%rd78, [%r32+56];
	mad.lo.s64 	%rd100, %rd78, %rd77, %rd100;
$L__BB0_27:
	add.s32 	%r126, %r126, 8;
	setp.ne.s32 	%p36, %r126, %r128;
	@%p36 bra 	$L__BB0_11;
$L__BB0_28:
	setp.eq.s32 	%p37, %r27, 0;
	@%p37 bra 	$L__BB0_49;
	and.b32  	%r35, %r51, 3;
	setp.lt.u32 	%p38, %r27, 4;
	@%p38 bra 	$L__BB0_39;
	add.s32 	%r36, %r26, %r128;
	setp.lt.s32 	%p39, %r36, 0;
	setp.ge.s32 	%p40, %r36, %r48;
	shl.b32 	%r102, %r128, 3;
	add.s32 	%r37, %r4, %r102;
	shl.b32 	%r103, %r36, 3;
	add.s32 	%r38, %r57, %r103;
	or.pred  	%p41, %p39, %p40;
	@%p41 bra 	$L__BB0_32;
	ld.shared.u64 	%rd80, [%r37];
	ld.shared.u64 	%rd81, [%r38];
	mad.lo.s64 	%rd100, %rd81, %rd80, %rd100;
$L__BB0_32:
	add.s32 	%r105, %r36, 1;
	setp.lt.s32 	%p42, %r105, 0;
	setp.ge.s32 	%p43, %r105, %r48;
	or.pred  	%p44, %p42, %p43;
	@%p44 bra 	$L__BB0_34;
	ld.shared.u64 	%rd82, [%r37+8];
	ld.shared.u64 	%rd83, [%r38+8];
	mad.lo.s64 	%rd100, %rd83, %rd82, %rd100;
$L__BB0_34:
	add.s32 	%r106, %r36, 2;
	setp.lt.s32 	%p45, %r106, 0;
	setp.ge.s32 	%p46, %r106, %r48;
	or.pred  	%p47, %p45, %p46;
	@%p47 bra 	$L__BB0_36;
	ld.shared.u64 	%rd84, [%r37+16];
	ld.shared.u64 	%rd85, [%r38+16];
	mad.lo.s64 	%rd100, %rd85, %rd84, %rd100;
$L__BB0_36:
	add.s32 	%r107, %r36, 3;
	setp.lt.s32 	%p48, %r107, 0;
	setp.ge.s32 	%p49, %r107, %r48;
	or.pred  	%p50, %p48, %p49;
	@%p50 bra 	$L__BB0_38;
	ld.shared.u64 	%rd86, [%r37+24];
	ld.shared.u64 	%rd87, [%r38+24];
	mad.lo.s64 	%rd100, %rd87, %rd86, %rd100;
$L__BB0_38:
	add.s32 	%r128, %r128, 4;
$L__BB0_39:
	setp.eq.s32 	%p51, %r35, 0;
	@%p51 bra 	$L__BB0_49;
	setp.eq.s32 	%p52, %r35, 1;
	@%p52 bra 	$L__BB0_46;
	add.s32 	%r41, %r26, %r128;
	setp.lt.s32 	%p53, %r41, 0;
	setp.ge.s32 	%p54, %r41, %r48;
	shl.b32 	%r108, %r128, 3;
	add.s32 	%r42, %r4, %r108;
	shl.b32 	%r109, %r41, 3;
	add.s32 	%r43, %r57, %r109;
	or.pred  	%p55, %p53, %p54;
	@%p55 bra 	$L__BB0_43;
	ld.shared.u64 	%rd89, [%r42];
	ld.shared.u64 	%rd90, [%r43];
	mad.lo.s64 	%rd100, %rd90, %rd89, %rd100;
$L__BB0_43:
	add.s32 	%r111, %r41, 1;
	setp.lt.s32 	%p56, %r111, 0;
	setp.ge.s32 	%p57, %r111, %r48;
	or.pred  	%p58, %p56, %p57;
	@%p58 bra 	$L__BB0_45;
	ld.shared.u64 	%rd91, [%r42+8];
	ld.shared.u64 	%rd92, [%r43+8];
	mad.lo.s64 	%rd100, %rd92, %rd91, %rd100;
$L__BB0_45:
	add.s32 	%r128, %r128, 2;
$L__BB0_46:
	and.b32  	%r112, %r51, 1;
	setp.eq.b32 	%p59, %r112, 1;
	not.pred 	%p60, %p59;
	@%p60 bra 	$L__BB0_49;
	add.s32 	%r46, %r26, %r128;
	setp.lt.s32 	%p61, %r46, 0;
	setp.ge.s32 	%p62, %r46, %r48;
	or.pred  	%p63, %p61, %p62;
	@%p63 bra 	$L__BB0_49;
	shl.b32 	%r113, %r128, 3;
	add.s32 	%r114, %r4, %r113;
	ld.shared.u64 	%rd93, [%r114];
	shl.b32 	%r115, %r46, 3;
	add.s32 	%r117, %r57, %r115;
	ld.shared.u64 	%rd94, [%r117];
	mad.lo.s64 	%rd100, %rd94, %rd93, %rd100;
$L__BB0_49:
	mad.lo.s32 	%r118, %r3, %r48, %r8;
	mad.lo.s32 	%r119, %r5, %r7, %r118;
	cvta.to.global.u64 	%rd95, %rd40;
	mul.wide.s32 	%rd96, %r119, 8;
	add.s64 	%rd97, %rd95, %rd96;
	atom.global.add.u64 	%rd98, [%rd97], %rd100;
$L__BB0_50:
	ret;

}
	// .globl	_Z14initializationPliii
.visible .entry _Z14initializationPliii(
	.param .u64 .ptr .align 1 _Z14initializationPliii_param_0,
	.param .u32 _Z14initializationPliii_param_1,
	.param .u32 _Z14initializationPliii_param_2,
	.param .u32 _Z14initializationPliii_param_3
)
{
	.reg .b32 	%r<8>;
	.reg .b64 	%rd<6>;

	ld.param.u64 	%rd1, [_Z14initializationPliii_param_0];
	ld.param.u32 	%r1, [_Z14initializationPliii_param_2];
	ld.param.u32 	%r2, [_Z14initializationPliii_param_3];
	cvta.to.global.u64 	%rd2, %rd1;
	mov.u32 	%r3, %ctaid.x;
	mov.u32 	%r4, %ctaid.y;
	mov.u32 	%r5, %tid.x;
	mad.lo.s32 	%r6, %r1, %r3, %r4;
	mad.lo.s32 	%r7, %r6, %r2, %r5;
	mul.wide.u32 	%rd3, %r7, 8;
	add.s64 	%rd4, %rd2, %rd3;
	mov.b64 	%rd5, 0;
	st.global.u64 	[%rd4], %rd5;
	ret;

}


// ===== COMPILED SASS (sm_100) =====

	.target	sm_100

	.elftype	@"ET_EXEC"


//--------------------- .note.nv.tkinfo           --------------------------
	.section	.note.nv.tkinfo,"",@"SHT_NOTE"
	.sectionflags	@"SHF_NOTE_NV_TKINFO"
	.tkinfo
        /*0018*/ 	.word	0x00000002
        /*0030*/ 	.string	""
        /*0030*/ 	.string	"ptxas"
        /*0030*/ 	.string	"Cuda compilation tools, release 13.0, V13.0.88"
        /*0030*/ 	.string	"Build cuda_13.0.r13.0/compiler.36424714_0"
        /*0030*/ 	.string	"-arch sm_100 -m 64 "



//--------------------- .note.nv.cuinfo           --------------------------
	.section	.note.nv.cuinfo,"",@"SHT_NOTE"
	.sectionflags	@"SHF_NOTE_NV_CUINFO"
        /*0018*/ 	.short	0x0002
        /*001a*/ 	.short	0x0064
        /*001c*/ 	.short	0x0082
	.zero		2


//--------------------- .nv.info                  --------------------------
	.section	.nv.info,"",@"SHT_CUDA_INFO"
	.align	4


	//----- nvinfo : EIATTR_REGCOUNT
	.align		4
        /*0000*/ 	.byte	0x04, 0x2f
        /*0002*/ 	.short	(.L_1 - .L_0)
	.align		4
.L_0:
        /*0004*/ 	.word	index@(_Z7dkernelPlS_S_iiiiii)
        /*0008*/ 	.word	0x00000020


	//----- nvinfo : EIATTR_FRAME_SIZE
	.align		4
.L_1:
        /*000c*/ 	.byte	0x04, 0x11
        /*000e*/ 	.short	(.L_3 - .L_2)
	.align		4
.L_2:
        /*0010*/ 	.word	index@(_Z7dkernelPlS_S_iiiiii)
        /*0014*/ 	.word	0x00000000


	//----- nvinfo : EIATTR_REGCOUNT
	.align		4
.L_3:
        /*0018*/ 	.byte	0x04, 0x2f
        /*001a*/ 	.short	(.L_5 - .L_4)
	.align		4
.L_4:
        /*001c*/ 	.word	index@(_Z14initializationPliii)
        /*0020*/ 	.word	0x00000008


	//----- nvinfo : EIATTR_FRAME_SIZE
	.align		4
.L_5:
        /*0024*/ 	.byte	0x04, 0x11
        /*0026*/ 	.short	(.L_7 - .L_6)
	.align		4
.L_6:
        /*0028*/ 	.word	index@(_Z14initializationPliii)
        /*002c*/ 	.word	0x00000000


	//----- nvinfo : EIATTR_MIN_STACK_SIZE
	.align		4
.L_7:
        /*0030*/ 	.byte	0x04, 0x12
        /*0032*/ 	.short	(.L_9 - .L_8)
	.align		4
.L_8:
        /*0034*/ 	.word	index@(_Z14initializationPliii)
        /*0038*/ 	.word	0x00000000


	//----- nvinfo : EIATTR_MIN_STACK_SIZE
	.align		4
.L_9:
        /*003c*/ 	.byte	0x04, 0x12
        /*003e*/ 	.short	(.L_11 - .L_10)
	.align		4
.L_10:
        /*0040*/ 	.word	index@(_Z7dkernelPlS_S_iiiiii)
        /*0044*/ 	.word	0x00000000
.L_11:


//--------------------- .nv.compat                --------------------------
	.section	.nv.compat,"",@"SHT_CUDA_COMPAT_INFO"
	.align	4
        /*0000*/ 	.byte	0x02, 0x09, 0x00, 0x00, 0x02, 0x02, 0x01, 0x00, 0x02, 0x05, 0x05, 0x00, 0x03, 0x07, 0x01, 0x01
        /*0010*/ 	.byte	0x02, 0x03, 0x00, 0x00, 0x02, 0x06, 0x01, 0x00, 0x04, 0x0b, 0x08, 0x00, 0x09, 0x00, 0x00, 0x00
        /*0020*/ 	.byte	0x00, 0x00, 0x00, 0x00


//--------------------- .nv.info._Z14initializationPliii --------------------------
	.section	.nv.info._Z14initializationPliii,"",@"SHT_CUDA_INFO"
	.sectionflags	@""
	.align	4


	//----- nvinfo : EIATTR_CUDA_API_VERSION
	.align		4
        /*0000*/ 	.byte	0x04, 0x37
        /*0002*/ 	.short	(.L_13 - .L_12)
.L_12:
        /*0004*/ 	.word	0x00000082


	//----- nvinfo : EIATTR_KPARAM_INFO
	.align		4
.L_13:
        /*0008*/ 	.byte	0x04, 0x17
        /*000a*/ 	.short	(.L_15 - .L_14)
.L_14:
        /*000c*/ 	.word	0x00000000
        /*0010*/ 	.short	0x0003
        /*0012*/ 	.short	0x0010
        /*0014*/ 	.byte	0x00, 0xf0, 0x11, 0x00


	//----- nvinfo : EIATTR_KPARAM_INFO
	.align		4
.L_15:
        /*0018*/ 	.byte	0x04, 0x17
        /*001a*/ 	.short	(.L_17 - .L_16)
.L_16:
        /*001c*/ 	.word	0x00000000
        /*0020*/ 	.short	0x0002
        /*0022*/ 	.short	0x000c
        /*0024*/ 	.byte	0x00, 0xf0, 0x11, 0x00


	//----- nvinfo : EIATTR_KPARAM_INFO
	.align		4
.L_17:
        /*0028*/ 	.byte	0x04, 0x17
        /*002a*/ 	.short	(.L_19 - .L_18)
.L_18:
        /*002c*/ 	.word	0x00000000
        /*0030*/ 	.short	0x0001
        /*0032*/ 	.short	0x0008
        /*0034*/ 	.byte	0x00, 0xf0, 0x11, 0x00


	//----- nvinfo : EIATTR_KPARAM_INFO
	.align		4
.L_19:
        /*0038*/ 	.byte	0x04, 0x17
        /*003a*/ 	.short	(.L_21 - .L_20)
.L_20:
        /*003c*/ 	.word	0x00000000
        /*0040*/ 	.short	0x0000
        /*0042*/ 	.short	0x0000
        /*0044*/ 	.byte	0x00, 0xf5, 0x21, 0x00


	//----- nvinfo : EIATTR_SPARSE_MMA_MASK
	.align		4
.L_21:
        /*0048*/ 	.byte	0x03, 0x50
        /*004a*/ 	.short	0x0000


	//----- nvinfo : EIATTR_MAXREG_COUNT
	.align		4
        /*004c*/ 	.byte	0x03, 0x1b
        /*004e*/ 	.short	0x00ff


	//----- nvinfo : EIATTR_MERCURY_ISA_VERSION
	.align		4
        /*0050*/ 	.byte	0x03, 0x5f
        /*0052*/ 	.short	0x0101


	//----- nvinfo : EIATTR_VRC_CTA_INIT_COUNT
	.align		4
        /*0054*/ 	.byte	0x02, 0x4a
	.zero		1
	.zero		1


	//----- nvinfo : EIATTR_EXIT_INSTR_OFFSETS
	.align		4
        /*0058*/ 	.byte	0x04, 0x1c
        /*005a*/ 	.short	(.L_23 - .L_22)


	//   ....[0]....
.L_22:
        /*005c*/ 	.word	0x000000c0


	//----- nvinfo : EIATTR_CBANK_PARAM_SIZE
	.align		4
.L_23:
        /*0060*/ 	.byte	0x03, 0x19
        /*0062*/ 	.short	0x0014


	//----- nvinfo : EIATTR_PARAM_CBANK
	.align		4
        /*0064*/ 	.byte	0x04, 0x0a
        /*0066*/ 	.short	(.L_25 - .L_24)
	.align		4
.L_24:
        /*0068*/ 	.word	index@(.nv.constant0._Z14initializationPliii)
        /*006c*/ 	.short	0x0380
        /*006e*/ 	.short	0x0014


	//----- nvinfo : EIATTR_SW_WAR
	.align		4
.L_25:
        /*0070*/ 	.byte	0x04, 0x36
        /*0072*/ 	.short	(.L_27 - .L_26)
.L_26:
        /*0074*/ 	.word	0x00000008
.L_27:


//--------------------- .nv.info._Z7dkernelPlS_S_iiiiii --------------------------
	.section	.nv.info._Z7dkernelPlS_S_iiiiii,"",@"SHT_CUDA_INFO"
	.sectionflags	@""
	.align	4


	//----- nvinfo : EIATTR_CUDA_API_VERSION
	.align		4
        /*0000*/ 	.byte	0x04, 0x37
        /*0002*/ 	.short	(.L_29 - .L_28)
.L_28:
        /*0004*/ 	.word	0x00000082


	//----- nvinfo : EIATTR_KPARAM_INFO
	.align		4
.L_29:
        /*0008*/ 	.byte	0x04, 0x17
        /*000a*/ 	.short	(.L_31 - .L_30)
.L_30:
        /*000c*/ 	.word	0x00000000
        /*0010*/ 	.short	0x0008
        /*0012*/ 	.short	0x002c
        /*0014*/ 	.byte	0x00, 0xf0, 0x11, 0x00


	//----- nvinfo : EIATTR_KPARAM_INFO
	.align		4
.L_31:
        /*0018*/ 	.byte	0x04, 0x17
        /*001a*/ 	.short	(.L_33 - .L_32)
.L_32:
        /*001c*/ 	.word	0x00000000
        /*0020*/ 	.short	0x0007
        /*0022*/ 	.short	0x0028
        /*0024*/ 	.byte	0x00, 0xf0, 0x11, 0x00


	//----- nvinfo : EIATTR_KPARAM_INFO
	.align		4
.L_33:
        /*0028*/ 	.byte	0x04, 0x17
        /*002a*/ 	.short	(.L_35 - .L_34)
.L_34:
        /*002c*/ 	.word	0x00000000
        /*0030*/ 	.short	0x0006
        /*0032*/ 	.short	0x0024
        /*0034*/ 	.byte	0x00, 0xf0, 0x11, 0x00


	//----- nvinfo : EIATTR_KPARAM_INFO
	.align		4
.L_35:
        /*0038*/ 	.byte	0x04, 0x17
        /*003a*/ 	.short	(.L_37 - .L_36)
.L_36:
        /*003c*/ 	.word	0x00000000
        /*0040*/ 	.short	0x0005
        /*0042*/ 	.short	0x0020
        /*0044*/ 	.byte	0x00, 0xf0, 0x11, 0x00


	//----- nvinfo : EIATTR_KPARAM_INFO
	.align		4
.L_37:
        /*0048*/ 	.byte	0x04, 0x17
        /*004a*/ 	.short	(.L_39 - .L_38)
.L_38:
        /*004c*/ 	.word	0x00000000
        /*0050*/ 	.short	0x0004
        /*0052*/ 	.short	0x001c
        /*0054*/ 	.byte	0x00, 0xf0, 0x11, 0x00


	//----- nvinfo : EIATTR_KPARAM_INFO
	.align		4
.L_39:
        /*0058*/ 	.byte	0x04, 0x17
        /*005a*/ 	.short	(.L_41 - .L_40)
.L_40:
        /*005c*/ 	.word	0x00000000
        /*0060*/ 	.short	0x0003
        /*0062*/ 	.short	0x0018
        /*0064*/ 	.byte	0x00, 0xf0, 0x11, 0x00


	//----- nvinfo : EIATTR_KPARAM_INFO
	.align		4
.L_41:
        /*0068*/ 	.byte	0x04, 0x17
        /*006a*/ 	.short	(.L_43 - .L_42)
.L_42:
        /*006c*/ 	.word	0x00000000
        /*0070*/ 	.short	0x0002
        /*0072*/ 	.short	0x0010
        /*0074*/ 	.byte	0x00, 0xf5, 0x21, 0x00


	//----- nvinfo : EIATTR_KPARAM_INFO
	.align		4
.L_43:
        /*0078*/ 	.byte	0x04, 0x17
        /*007a*/ 	.short	(.L_45 - .L_44)
.L_44:
        /*007c*/ 	.word	0x00000000
        /*0080*/ 	.short	0x0001
        /*0082*/ 	.short	0x0008
        /*0084*/ 	.byte	0x00, 0xf5, 0x21, 0x00


	//----- nvinfo : EIATTR_KPARAM_INFO
	.align		4
.L_45:
        /*0088*/ 	.byte	0x04, 0x17
        /*008a*/ 	.short	(.L_47 - .L_46)
.L_46:
        /*008c*/ 	.word	0x00000000
        /*0090*/ 	.short	0x0000
        /*0092*/ 	.short	0x0000
        /*0094*/ 	.byte	0x00, 0xf5, 0x21, 0x00


	//----- nvinfo : EIATTR_SPARSE_MMA_MASK
	.align		4
.L_47:
        /*0098*/ 	.byte	0x03, 0x50
        /*009a*/ 	.short	0x0000


	//----- nvinfo : EIATTR_MAXREG_COUNT
	.align		4
        /*009c*/ 	.byte	0x03, 0x1b
        /*009e*/ 	.short	0x00ff


	//----- nvinfo : EIATTR_NUM_BARRIERS
	.align		4
        /*00a0*/ 	.byte	0x02, 0x4c
        /*00a2*/ 	.byte	0x01
	.zero		1


	//----- nvinfo : EIATTR_MERCURY_ISA_VERSION
	.align		4
        /*00a4*/ 	.byte	0x03, 0x5f
        /*00a6*/ 	.short	0x0101


	//----- nvinfo : EIATTR_VRC_CTA_INIT_COUNT
	.align		4
        /*00a8*/ 	.byte	0x02, 0x4a
	.zero		1
	.zero		1


	//----- nvinfo : EIATTR_EXIT_INSTR_OFFSETS
	.align		4
        /*00ac*/ 	.byte	0x04, 0x1c
        /*00ae*/ 	.short	(.L_49 - .L_48)


	//   ....[0]....
.L_48:
        /*00b0*/ 	.word	0x000000a0


	//   ....[1]....
        /*00b4*/ 	.word	0x00001480


	//----- nvinfo : EIATTR_CRS_STACK_SIZE
	.align		4
.L_49:
        /*00b8*/ 	.byte	0x04, 0x1e
        /*00ba*/ 	.short	(.L_51 - .L_50)
.L_50:
        /*00bc*/ 	.word	0x00000000


	//----- nvinfo : EIATTR_CBANK_PARAM_SIZE
	.align		4
.L_51:
        /*00c0*/ 	.byte	0x03, 0x19
        /*00c2*/ 	.short	0x0030


	//----- nvinfo : EIATTR_PARAM_CBANK
	.align		4
        /*00c4*/ 	.byte	0x04, 0x0a
        /*00c6*/ 	.short	(.L_53 - .L_52)
	.align		4
.L_52:
        /*00c8*/ 	.word	index@(.nv.constant0._Z7dkernelPlS_S_iiiiii)
        /*00cc*/ 	.short	0x0380
        /*00ce*/ 	.short	0x0030


	//----- nvinfo : EIATTR_SW_WAR
	.align		4
.L_53:
        /*00d0*/ 	.byte	0x04, 0x36
        /*00d2*/ 	.short	(.L_55 - .L_54)
.L_54:
        /*00d4*/ 	.word	0x00000008
.L_55:


//--------------------- .nv.callgraph             --------------------------
	.section	.nv.callgraph,"",@"SHT_CUDA_CALLGRAPH"
	.align	4
	.sectionentsize	8
	.align		4
        /*0000*/ 	.word	0x00000000
	.align		4
        /*0004*/ 	.word	0xffffffff
	.align		4
        /*0008*/ 	.word	0x00000000
	.align		4
        /*000c*/ 	.word	0xfffffffe
	.align		4
        /*0010*/ 	.word	0x00000000
	.align		4
        /*0014*/ 	.word	0xfffffffd
	.align		4
        /*0018*/ 	.word	0x00000000
	.align		4
        /*001c*/ 	.word	0xfffffffc


//--------------------- .text._Z14initializationPliii --------------------------
	.section	.text._Z14initializationPliii,"ax",@progbits
	.align	128
        .global         _Z14initializationPliii
        .type           _Z14initializationPliii,@function
        .size           _Z14initializationPliii,(.L_x_14 - _Z14initializationPliii)
        .other          _Z14initializationPliii,@"STO_CUDA_ENTRY STV_DEFAULT"
_Z14initializationPliii:
.text._Z14initializationPliii:
[----:B------:R-:W-:Y:S01]  /*0000*/  LDC R1, c[0x0][0x37c] ;  /* 0x0000df00ff017b82 */ /* 0x000fe20000000800 */
[----:B------:R-:W0:Y:S07]  /*0010*/  S2R R5, SR_TID.X ;  /* 0x0000000000057919 */ /* 0x000e2e0000002100 */
[----:B------:R-:W-:Y:S01]  /*0020*/  S2UR UR4, SR_CTAID.X ;  /* 0x00000000000479c3 */ /* 0x000fe20000002500 */
[----:B------:R-:W1:Y:S01]  /*0030*/  LDCU UR6, c[0x0][0x38c] ;  /* 0x00007180ff0677ac */ /* 0x000e620008000800 */
[----:B------:R-:W2:Y:S06]  /*0040*/  LDCU.64 UR8, c[0x0][0x358] ;  /* 0x00006b00ff0877ac */ /* 0x000eac0008000a00 */
[----:B------:R-:W1:Y:S08]  /*0050*/  S2UR UR5, SR_CTAID.Y ;  /* 0x00000000000579c3 */ /* 0x000e700000002600 */
[----:B------:R-:W0:Y:S08]  /*0060*/  LDC R0, c[0x0][0x390] ;  /* 0x0000e400ff007b82 */ /* 0x000e300000000800 */
[----:B------:R-:W3:Y:S01]  /*0070*/  LDC.64 R2, c[0x0][0x380] ;  /* 0x0000e000ff027b82 */ /* 0x000ee20000000a00 */
[----:B-1----:R-:W-:-:S06]  /*0080*/  UIMAD UR4, UR4, UR6, UR5 ;  /* 0x00000006040472a4 */ /* 0x002fcc000f8e0205 */
[----:B0-----:R-:W-:-:S04]  /*0090*/  IMAD R5, R0, UR4, R5 ;  /* 0x0000000400057c24 */ /* 0x001fc8000f8e0205 */
[----:B---3--:R-:W-:-:S05]  /*00a0*/  IMAD.WIDE.U32 R2, R5, 0x8, R2 ;  /* 0x0000000805027825 */ /* 0x008fca00078e0002 */
[----:B--2---:R-:W-:Y:S01]  /*00b0*/  STG.E.64 desc[UR8][R2.64], RZ ;  /* 0x000000ff02007986 */ /* 0x004fe2000c101b08 */
[----:B------:R-:W-:Y:S05]  /*00c0*/  EXIT ;  /* 0x000000000000794d */ /* 0x000fea0003800000 */
.L_x_0:
[----:B------:R-:W-:-:S00]  /*00d0*/  BRA `(.L_x_0) ;  /* 0xfffffffc00fc7947 */ /* 0x000fc0000383ffff */
[----:B------:R-:W-:-:S00]  /*00e0*/  NOP ;  /* 0x0000000000007918 */ /* 0x000fc00000000000 */
        /* <DEDUP_REMOVED lines=9> */
.L_x_14:


//--------------------- .text._Z7dkernelPlS_S_iiiiii --------------------------
	.section	.text._Z7dkernelPlS_S_iiiiii,"ax",@progbits
	.align	128
        .global         _Z7dkernelPlS_S_iiiiii
        .type           _Z7dkernelPlS_S_iiiiii,@function
        .size           _Z7dkernelPlS_S_iiiiii,(.L_x_15 - _Z7dkernelPlS_S_iiiiii)
        .other          _Z7dkernelPlS_S_iiiiii,@"STO_CUDA_ENTRY STV_DEFAULT"
_Z7dkernelPlS_S_iiiiii:
.text._Z7dkernelPlS_S_iiiiii:
[----:B------:R-:W-:Y:S08]  /*0000*/  LDC R1, c[0x0][0x37c] ;  /* 0x0000df00ff017b82 */ /* 0x000ff00000000800 */
[----:B------:R-:W-:Y:S01]  /*0010*/  S2UR UR6, SR_CTAID.Y ;  /* 0x00000000000679c3 */ /* 0x000fe20000002600 */
[----:B------:R-:W0:Y:S07]  /*0020*/  LDCU UR10, c[0x0][0x3a4] ;  /* 0x00007480ff0a77ac */ /* 0x000e2e0008000800 */
[----:B------:R-:W1:Y:S08]  /*0030*/  S2UR UR7, SR_CTAID.Z ;  /* 0x00000000000779c3 */ /* 0x000e700000002700 */
[----:B------:R-:W2:Y:S01]  /*0040*/  LDC R8, c[0x0][0x398] ;  /* 0x0000e600ff087b82 */ /* 0x000ea20000000800 */
[----:B0-----:R-:W-:-:S02]  /*0050*/  ULEA.HI UR4, UR10, UR10, URZ, 0x1 ;  /* 0x0000000a0a047291 */ /* 0x001fc4000f8f08ff */
[----:B-1----:R-:W-:-:S04]  /*0060*/  UIADD3 UR5, UPT, UPT, -UR6, UR7, URZ ;  /* 0x0000000706057290 */ /* 0x002fc8000fffe1ff */
[----:B------:R-:W-:-:S06]  /*0070*/  ULEA.HI.SX32 UR4, UR4, UR5, 0x1f ;  /* 0x0000000504047291 */ /* 0x000fcc000f8ffaff */
[----:B--2---:R-:W-:-:S04]  /*0080*/  ISETP.LE.AND P0, PT, R8, UR4, PT ;  /* 0x0000000408007c0c */ /* 0x004fc8000bf03270 */
[----:B------:R-:W-:-:S13]  /*0090*/  ISETP.GT.OR P0, PT, RZ, UR4, P0 ;  /* 0x00000004ff007c0c */ /* 0x000fda0008704670 */
[----:B------:R-:W-:Y:S05]  /*00a0*/  @P0 EXIT ;  /* 0x000000000000094d */ /* 0x000fea0003800000 */
[----:B------:R-:W0:Y:S01]  /*00b0*/  LDC R0, c[0x0][0x3a0] ;  /* 0x0000e800ff007b82 */ /* 0x000e220000000800 */
[----:B------:R-:W1:Y:S01]  /*00c0*/  S2R R10, SR_TID.X ;  /* 0x00000000000a7919 */ /* 0x000e620000002100 */
[----:B------:R-:W2:Y:S06]  /*00d0*/  LDCU UR8, c[0x0][0x39c] ;  /* 0x00007380ff0877ac */ /* 0x000eac0008000800 */
[----:B------:R-:W3:Y:S08]  /*00e0*/  S2UR UR5, SR_CTAID.X ;  /* 0x00000000000579c3 */ /* 0x000ef00000002500 */
[----:B------:R-:W4:Y:S01]  /*00f0*/  LDC R11, c[0x0][0x3a8] ;  /* 0x0000ea00ff0b7b82 */ /* 0x000f220000000800 */
[----:B--2---:R-:W-:Y:S01]  /*0100*/  IMAD.U32 R21, RZ, RZ, UR8 ;  /* 0x00000008ff157e24 */ /* 0x004fe2000f8e00ff */
[----:B------:R-:W2:Y:S01]  /*0110*/  LDCU.64 UR8, c[0x0][0x358] ;  /* 0x00006b00ff0877ac */ /* 0x000ea20008000a00 */
[----:B0-----:R-:W0:Y:S01]  /*0120*/  I2F.U32.RP R4, R0 ;  /* 0x0000000000047306 */ /* 0x001e220000209000 */
[----:B------:R-:W-:Y:S01]  /*0130*/  ISETP.NE.U32.AND P2, PT, R0, RZ, PT ;  /* 0x000000ff0000720c */ /* 0x000fe20003f45070 */
[----:B------:R-:W-:-:S06]  /*0140*/  IMAD R8, R8, R21, RZ ;  /* 0x0000001508087224 */ /* 0x000fcc00078e02ff */
[----:B0-----:R-:W0:Y:S02]  /*0150*/  MUFU.RCP R4, R4 ;  /* 0x0000000400047308 */ /* 0x001e240000001000 */
[----:B0-----:R-:W-:Y:S01]  /*0160*/  IADD3 R2, PT, PT, R4, 0xffffffe, RZ ;  /* 0x0ffffffe04027810 */ /* 0x001fe20007ffe0ff */
[----:B-1----:R-:W-:-:S05]  /*0170*/  IMAD R4, R21, UR7, R10 ;  /* 0x0000000715047c24 */ /* 0x002fca000f8e020a */
[----:B------:R0:W1:Y:S02]  /*0180*/  F2I.FTZ.U32.TRUNC.NTZ R3, R2 ;  /* 0x0000000200037305 */ /* 0x000064000021f000 */
[----:B0-----:R-:W-:Y:S02]  /*0190*/  HFMA2 R2, -RZ, RZ, 0, 0 ;  /* 0x00000000ff027431 */ /* 0x001fe400000001ff */
[----:B-1----:R-:W-:-:S04]  /*01a0*/  IMAD.MOV R5, RZ, RZ, -R3 ;  /* 0x000000ffff057224 */ /* 0x002fc800078e0a03 */
[----:B------:R-:W-:-:S04]  /*01b0*/  IMAD R5, R5, R0, RZ ;  /* 0x0000000005057224 */ /* 0x000fc800078e02ff */
[----:B------:R-:W-:-:S06]  /*01c0*/  IMAD.HI.U32 R3, R3, R5, R2 ;  /* 0x0000000503037227 */ /* 0x000fcc00078e0002 */
[----:B---3--:R-:W-:-:S04]  /*01d0*/  IMAD.HI.U32 R9, R3, UR5, RZ ;  /* 0x0000000503097c27 */ /* 0x008fc8000f8e00ff */
[----:B------:R-:W-:-:S04]  /*01e0*/  IMAD.MOV R3, RZ, RZ, -R9 ;  /* 0x000000ffff037224 */ /* 0x000fc800078e0a09 */
[----:B------:R-:W-:-:S05]  /*01f0*/  IMAD R3, R0, R3, UR5 ;  /* 0x0000000500037e24 */ /* 0x000fca000f8e0203 */
[----:B------:R-:W-:-:S13]  /*0200*/  ISETP.GE.U32.AND P0, PT, R3, R0, PT ;  /* 0x000000000300720c */ /* 0x000fda0003f06070 */
[----:B------:R-:W-:Y:S01]  /*0210*/  @P0 IADD3 R3, PT, PT, R3, -R0, RZ ;  /* 0x8000000003030210 */ /* 0x000fe20007ffe0ff */
[----:B------:R-:W-:-:S03]  /*0220*/  @P0 VIADD R9, R9, 0x1 ;  /* 0x0000000109090836 */ /* 0x000fc60000000000 */
[----:B------:R-:W-:Y:S02]  /*0230*/  ISETP.GE.U32.AND P1, PT, R3, R0, PT ;  /* 0x000000000300720c */ /* 0x000fe40003f26070 */
[----:B------:R-:W0:Y:S11]  /*0240*/  LDC.64 R2, c[0x0][0x380] ;  /* 0x0000e000ff027b82 */ /* 0x000e360000000a00 */
[----:B------:R-:W-:-:S02]  /*0250*/  @P1 IADD3 R9, PT, PT, R9, 0x1, RZ ;  /* 0x0000000109091810 */ /* 0x000fc40007ffe0ff */
[----:B------:R-:W-:-:S04]  /*0260*/  @!P2 LOP3.LUT R9, RZ, R0, RZ, 0x33, !PT ;  /* 0x00000000ff09a212 */ /* 0x000fc800078e33ff */
[----:B------:R-:W-:-:S05]  /*0270*/  IADD3 R5, PT, PT, -R9, RZ, RZ ;  /* 0x000000ff09057210 */ /* 0x000fca0007ffe1ff */
[----:B------:R-:W-:-:S04]  /*0280*/  IMAD R5, R0, R5, UR5 ;  /* 0x0000000500057e24 */ /* 0x000fc8000f8e0205 */
[----:B------:R-:W-:-:S04]  /*0290*/  IMAD R7, R5, R8, R4 ;  /* 0x0000000805077224 */ /* 0x000fc800078e0204 */
[----:B0-----:R-:W-:-:S06]  /*02a0*/  IMAD.WIDE.U32 R2, R7, 0x8, R2 ;  /* 0x0000000807027825 */ /* 0x001fcc00078e0002 */
[----:B--2---:R-:W2:Y:S01]  /*02b0*/  LDG.E.64 R2, desc[UR8][R2.64] ;  /* 0x0000000802027981 */ /* 0x004ea2000c1e1b00 */
[----:B------:R-:W-:Y:S01]  /*02c0*/  MOV R7, 0x400 ;  /* 0x0000040000077802 */ /* 0x000fe20000000f00 */
[----:B------:R-:W-:Y:S01]  /*02d0*/  BSSY.RECONVERGENT B0, `(.L_x_1) ;  /* 0x0000053000007945 */ /* 0x000fe20003800200 */
[----:B----4-:R-:W-:Y:S01]  /*02e0*/  ISETP.GE.AND P0, PT, R10, R11, PT ;  /* 0x0000000b0a00720c */ /* 0x010fe20003f06270 */
[----:B------:R-:W0:Y:S02]  /*02f0*/  S2R R4, SR_CgaCtaId ;  /* 0x0000000000047919 */ /* 0x000e240000008800 */
[----:B0-----:R-:W-:-:S04]  /*0300*/  LEA R7, R4, R7, 0x18 ;  /* 0x0000000704077211 */ /* 0x001fc800078ec0ff */
[----:B------:R-:W-:Y:S01]  /*0310*/  LEA R6, R21, R7, 0x3 ;  /* 0x0000000715067211 */ /* 0x000fe200078e18ff */
[----:B------:R-:W-:-:S05]  /*0320*/  IMAD R13, R10, 0x8, R7 ;  /* 0x000000080a0d7824 */ /* 0x000fca00078e0207 */
[----:B--2---:R0:W-:Y:S01]  /*0330*/  STS.64 [R13], R2 ;  /* 0x000000020d007388 */ /* 0x0041e20000000a00 */
[----:B------:R-:W-:Y:S05]  /*0340*/  @P0 BRA `(.L_x_2) ;  /* 0x00000004002c0947 */ /* 0x000fea0003800000 */
[----:B------:R-:W1:Y:S01]  /*0350*/  I2F.U32.RP R14, R21 ;  /* 0x00000015000e7306 */ /* 0x000e620000209000 */
[----:B------:R-:W-:Y:S01]  /*0360*/  IMAD.IADD R4, R10, 0x1, R21 ;  /* 0x000000010a047824 */ /* 0x000fe200078e0215 */
[----:B------:R-:W-:Y:S01]  /*0370*/  ISETP.NE.U32.AND P2, PT, R21, RZ, PT ;  /* 0x000000ff1500720c */ /* 0x000fe20003f45070 */
[----:B------:R-:W-:Y:S01]  /*0380*/  IMAD R0, R9, R0, R5 ;  /* 0x0000000009007224 */ /* 0x000fe200078e0205 */
[----:B------:R-:W-:Y:S01]  /*0390*/  BSSY.RECONVERGENT B1, `(.L_x_3) ;  /* 0x0000031000017945 */ /* 0x000fe20003800200 */
[----:B------:R-:W-:Y:S01]  /*03a0*/  IMAD R5, R11, UR10, RZ ;  /* 0x0000000a0b057c24 */ /* 0x000fe2000f8e02ff */
[CC--:B------:R-:W-:Y:S02]  /*03b0*/  ISETP.GE.AND P0, PT, R4.reuse, R11.reuse, PT ;  /* 0x0000000b0400720c */ /* 0x0c0fe40003f06270 */
[----:B0-----:R-:W-:Y:S02]  /*03c0*/  VIMNMX R13, PT, PT, R4, R11, !PT ;  /* 0x0000000b040d7248 */ /* 0x001fe40007fe0100 */
[----:B------:R-:W-:Y:S01]  /*03d0*/  SHF.L.U32 R23, R21, 0x3, RZ ;  /* 0x0000000315177819 */ /* 0x000fe200000006ff */
[----:B-1----:R-:W0:Y:S02]  /*03e0*/  MUFU.RCP R14, R14 ;  /* 0x0000000e000e7308 */ /* 0x002e240000001000 */
[----:B0-----:R-:W-:-:S06]  /*03f0*/  VIADD R2, R14, 0xffffffe ;  /* 0x0ffffffe0e027836 */ /* 0x001fcc0000000000 */
[----:B------:R0:W1:Y:S02]  /*0400*/  F2I.FTZ.U32.TRUNC.NTZ R3, R2 ;  /* 0x0000000200037305 */ /* 0x000064000021f000 */
[----:B0-----:R-:W-:Y:S02]  /*0410*/  MOV R2, RZ ;  /* 0x000000ff00027202 */ /* 0x001fe40000000f00 */
[----:B-1----:R-:W-:-:S05]  /*0420*/  IADD3 R12, PT, PT, RZ, -R3, RZ ;  /* 0x80000003ff0c7210 */ /* 0x002fca0007ffe0ff */
[----:B------:R-:W-:Y:S01]  /*0430*/  IMAD R15, R12, R21, RZ ;  /* 0x000000150c0f7224 */ /* 0x000fe200078e02ff */
[----:B------:R-:W-:-:S03]  /*0440*/  SEL R12, RZ, 0x1, P0 ;  /* 0x00000001ff0c7807 */ /* 0x000fc60000000000 */
[----:B------:R-:W-:Y:S01]  /*0450*/  IMAD.HI.U32 R3, R3, R15, R2 ;  /* 0x0000000f03037227 */ /* 0x000fe200078e0002 */
[----:B------:R-:W-:-:S05]  /*0460*/  IADD3 R4, PT, PT, R13, -R4, -R12 ;  /* 0x800000040d047210 */ /* 0x000fca0007ffe80c */
[----:B------:R-:W-:-:S04]  /*0470*/  IMAD.HI.U32 R13, R3, R4, RZ ;  /* 0x00000004030d7227 */ /* 0x000fc800078e00ff */
[----:B------:R-:W-:-:S04]  /*0480*/  IMAD.MOV R2, RZ, RZ, -R13 ;  /* 0x000000ffff027224 */ /* 0x000fc800078e0a0d */
[----:B------:R-:W-:Y:S02]  /*0490*/  IMAD R4, R21, R2, R4 ;  /* 0x0000000215047224 */ /* 0x000fe400078e0204 */
[----:B------:R-:W0:Y:S03]  /*04a0*/  LDC.64 R2, c[0x0][0x388] ;  /* 0x0000e200ff027b82 */ /* 0x000e260000000a00 */
[----:B------:R-:W-:-:S13]  /*04b0*/  ISETP.GE.U32.AND P0, PT, R4, R21, PT ;  /* 0x000000150400720c */ /* 0x000fda0003f06070 */
[----:B------:R-:W-:Y:S01]  /*04c0*/  @P0 IADD3 R4, PT, PT, R4, -R21, RZ ;  /* 0x8000001504040210 */ /* 0x000fe20007ffe0ff */
[----:B------:R-:W-:-:S03]  /*04d0*/  @P0 VIADD R13, R13, 0x1 ;  /* 0x000000010d0d0836 */ /* 0x000fc60000000000 */
[----:B------:R-:W-:-:S13]  /*04e0*/  ISETP.GE.U32.AND P1, PT, R4, R21, PT ;  /* 0x000000150400720c */ /* 0x000fda0003f26070 */
[----:B------:R-:W-:Y:S02]  /*04f0*/  @P1 IADD3 R13, PT, PT, R13, 0x1, RZ ;  /* 0x000000010d0d1810 */ /* 0x000fe40007ffe0ff */
[----:B------:R-:W-:-:S05]  /*0500*/  @!P2 LOP3.LUT R13, RZ, R21, RZ, 0x33, !PT ;  /* 0x00000015ff0da212 */ /* 0x000fca00078e33ff */
[----:B------:R-:W-:-:S05]  /*0510*/  IMAD.IADD R12, R12, 0x1, R13 ;  /* 0x000000010c0c7824 */ /* 0x000fca00078e020d */
[C---:B------:R-:W-:Y:S02]  /*0520*/  LOP3.LUT R4, R12.reuse, 0x3, RZ, 0xc0, !PT ;  /* 0x000000030c047812 */ /* 0x040fe400078ec0ff */
[----:B------:R-:W-:Y:S02]  /*0530*/  ISETP.GE.U32.AND P1, PT, R12, 0x3, PT ;  /* 0x000000030c00780c */ /* 0x000fe40003f26070 */
[----:B------:R-:W-:Y:S01]  /*0540*/  ISETP.NE.AND P0, PT, R4, 0x3, PT ;  /* 0x000000030400780c */ /* 0x000fe20003f05270 */
[----:B------:R-:W-:Y:S02]  /*0550*/  IMAD R4, R0, R5, RZ ;  /* 0x0000000500047224 */ /* 0x000fe400078e02ff */
[----:B------:R-:W-:Y:S02]  /*0560*/  IMAD.MOV.U32 R0, RZ, RZ, R10 ;  /* 0x000000ffff007224 */ /* 0x000fe400078e000a */
[----:B------:R-:W-:-:S08]  /*0570*/  IMAD R19, R11, UR6, R4 ;  /* 0x000000060b137c24 */ /* 0x000fd0000f8e0204 */
[----:B0-----:R-:W-:Y:S05]  /*0580*/  @!P0 BRA `(.L_x_4) ;  /* 0x0000000000448947 */ /* 0x001fea0003800000 */
[----:B------:R-:W0:Y:S01]  /*0590*/  LDC.64 R4, c[0x0][0x388] ;  /* 0x0000e200ff047b82 */ /* 0x000e220000000a00 */
[----:B------:R-:W-:Y:S01]  /*05a0*/  IADD3 R0, PT, PT, R12, 0x1, RZ ;  /* 0x000000010c007810 */ /* 0x000fe20007ffe0ff */
[----:B------:R-:W-:Y:S01]  /*05b0*/  IMAD R12, R10, 0x8, R23 ;  /* 0x000000080a0c7824 */ /* 0x000fe200078e0217 */
[----:B------:R-:W-:Y:S02]  /*05c0*/  IADD3 R15, PT, PT, R19, R10, RZ ;  /* 0x0000000a130f7210 */ /* 0x000fe40007ffe0ff */
[----:B------:R-:W-:Y:S01]  /*05d0*/  LOP3.LUT R13, R0, 0x3, RZ, 0xc0, !PT ;  /* 0x00000003000d7812 */ /* 0x000fe200078ec0ff */
[----:B------:R-:W-:Y:S01]  /*05e0*/  IMAD.MOV.U32 R0, RZ, RZ, R10 ;  /* 0x000000ffff007224 */ /* 0x000fe200078e000a */
[----:B------:R-:W-:-:S03]  /*05f0*/  IADD3 R14, PT, PT, R7, R12, RZ ;  /* 0x0000000c070e7210 */ /* 0x000fc60007ffe0ff */
[----:B------:R-:W-:-:S07]  /*0600*/  IMAD.MOV R16, RZ, RZ, -R13 ;  /* 0x000000ffff107224 */ /* 0x000fce00078e0a0d */
.L_x_5:
[----:B0-----:R-:W-:-:S06]  /*0610*/  IMAD.WIDE R12, R15, 0x8, R4 ;  /* 0x000000080f0c7825 */ /* 0x001fcc00078e0204 */
[----:B------:R-:W2:Y:S01]  /*0620*/  LDG.E.64 R12, desc[UR8][R12.64] ;  /* 0x000000080c0c7981 */ /* 0x000ea2000c1e1b00 */
[----:B------:R-:W-:Y:S01]  /*0630*/  IADD3 R16, PT, PT, R16, 0x1, RZ ;  /* 0x0000000110107810 */ /* 0x000fe20007ffe0ff */
[----:B------:R-:W-:Y:S01]  /*0640*/  IMAD.IADD R0, R0, 0x1, R21 ;  /* 0x0000000100007824 */ /* 0x000fe200078e0215 */
[----:B------:R-:W-:Y:S02]  /*0650*/  IADD3 R15, PT, PT, R15, R21, RZ ;  /* 0x000000150f0f7210 */ /* 0x000fe40007ffe0ff */
[----:B------:R-:W-:Y:S01]  /*0660*/  ISETP.NE.AND P0, PT, R16, RZ, PT ;  /* 0x000000ff1000720c */ /* 0x000fe20003f05270 */
[----:B--2---:R0:W-:Y:S02]  /*0670*/  STS.64 [R14], R12 ;  /* 0x0000000c0e007388 */ /* 0x0041e40000000a00 */
[----:B0-----:R-:W-:-:S10]  /*0680*/  IMAD.IADD R14, R23, 0x1, R14 ;  /* 0x00000001170e7824 */ /* 0x001fd400078e020e */
[----:B------:R-:W-:Y:S05]  /*0690*/  @P0 BRA `(.L_x_5) ;  /* 0xfffffffc00dc0947 */ /* 0x000fea000383ffff */
.L_x_4:
[----:B------:R-:W-:Y:S05]  /*06a0*/  BSYNC.RECONVERGENT B1 ;  /* 0x0000000000017941 */ /* 0x000fea0003800200 */
.L_x_3:
[----:B------:R-:W-:Y:S05]  /*06b0*/  @!P1 BRA `(.L_x_2) ;  /* 0x0000000000509947 */ /* 0x000fea0003800000 */
.L_x_6:
[----:B-1----:R-:W-:-:S05]  /*06c0*/  IADD3 R13, PT, PT, R19, R0, RZ ;  /* 0x00000000130d7210 */ /* 0x002fca0007ffe0ff */
[----:B------:R-:W-:-:S04]  /*06d0*/  IMAD.WIDE R12, R13, 0x8, R2 ;  /* 0x000000080d0c7825 */ /* 0x000fc800078e0202 */
[C---:B------:R-:W-:Y:S02]  /*06e0*/  IMAD.WIDE R16, R21.reuse, 0x8, R12 ;  /* 0x0000000815107825 */ /* 0x040fe400078e020c */
[----:B------:R-:W2:Y:S02]  /*06f0*/  LDG.E.64 R12, desc[UR8][R12.64] ;  /* 0x000000080c0c7981 */ /* 0x000ea4000c1e1b00 */
[C---:B------:R-:W-:Y:S02]  /*0700*/  IMAD.WIDE R14, R21.reuse, 0x8, R16 ;  /* 0x00000008150e7825 */ /* 0x040fe400078e0210 */
[----:B------:R-:W3:Y:S02]  /*0710*/  LDG.E.64 R16, desc[UR8][R16.64] ;  /* 0x0000000810107981 */ /* 0x000ee4000c1e1b00 */
[----:B------:R-:W-:Y:S02]  /*0720*/  IMAD.WIDE R4, R21, 0x8, R14 ;  /* 0x0000000815047825 */ /* 0x000fe400078e020e */
[----:B------:R-:W4:Y:S04]  /*0730*/  LDG.E.64 R14, desc[UR8][R14.64] ;  /* 0x000000080e0e7981 */ /* 0x000f28000c1e1b00 */
[----:B------:R-:W5:Y:S01]  /*0740*/  LDG.E.64 R4, desc[UR8][R4.64] ;  /* 0x0000000804047981 */ /* 0x000f62000c1e1b00 */
[----:B------:R-:W-:-:S05]  /*0750*/  IMAD R18, R0, 0x8, R6 ;  /* 0x0000000800127824 */ /* 0x000fca00078e0206 */
[----:B------:R-:W-:-:S05]  /*0760*/  IADD3 R20, PT, PT, R23, R18, RZ ;  /* 0x0000001217147210 */ /* 0x000fca0007ffe0ff */
[----:B------:R-:W-:-:S05]  /*0770*/  IMAD.IADD R22, R23, 0x1, R20 ;  /* 0x0000000117167824 */ /* 0x000fca00078e0214 */
[----:B------:R-:W-:Y:S01]  /*0780*/  IADD3 R25, PT, PT, R23, R22, RZ ;  /* 0x0000001617197210 */ /* 0x000fe20007ffe0ff */
[----:B------:R-:W-:-:S05]  /*0790*/  IMAD R0, R21, 0x4, R0 ;  /* 0x0000000415007824 */ /* 0x000fca00078e0200 */
[----:B------:R-:W-:Y:S01]  /*07a0*/  ISETP.GE.AND P0, PT, R0, R11, PT ;  /* 0x0000000b0000720c */ /* 0x000fe20003f06270 */
[----:B--2---:R1:W-:Y:S04]  /*07b0*/  STS.64 [R18], R12 ;  /* 0x0000000c12007388 */ /* 0x0043e80000000a00 */
[----:B---3--:R1:W-:Y:S04]  /*07c0*/  STS.64 [R20], R16 ;  /* 0x0000001014007388 */ /* 0x0083e80000000a00 */
[----:B----4-:R1:W-:Y:S04]  /*07d0*/  STS.64 [R22], R14 ;  /* 0x0000000e16007388 */ /* 0x0103e80000000a00 */
[----:B-----5:R1:W-:Y:S01]  /*07e0*/  STS.64 [R25], R4 ;  /* 0x0000000419007388 */ /* 0x0203e20000000a00 */
[----:B------:R-:W-:Y:S05]  /*07f0*/  @!P0 BRA `(.L_x_6) ;  /* 0xfffffffc00b08947 */ /* 0x000fea000383ffff */
.L_x_2:
[----:B------:R-:W-:Y:S05]  /*0800*/  BSYNC.RECONVERGENT B0 ;  /* 0x0000000000007941 */ /* 0x000fea0003800200 */
.L_x_1:
[----:B------:R-:W-:Y:S01]  /*0810*/  BAR.SYNC.DEFER_BLOCKING 0x0 ;  /* 0x0000000000007b1d */ /* 0x000fe20000010000 */
[----:B------:R-:W-:Y:S02]  /*0820*/  ISETP.GE.AND P0, PT, R11, 0x1, PT ;  /* 0x000000010b00780c */ /* 0x000fe40003f06270 */
[----:B-1----:R-:W-:-:S11]  /*0830*/  CS2R R4, SRZ ;  /* 0x0000000000047805 */ /* 0x002fd6000001ff00 */
[----:B------:R-:W-:Y:S05]  /*0840*/  @!P0 BRA `(.L_x_7) ;  /* 0x0000000800f88947 */ /* 0x000fea0003800000 */
[C---:B------:R-:W-:Y:S02]  /*0850*/  ISETP.GE.U32.AND P0, PT, R11.reuse, 0x8, PT ;  /* 0x000000080b00780c */ /* 0x040fe40003f06070 */
[----:B------:R-:W-:Y:S02]  /*0860*/  CS2R R4, SRZ ;  /* 0x0000000000047805 */ /* 0x000fe4000001ff00 */
[C---:B------:R-:W-:Y:S02]  /*0870*/  LEA.HI R0, R11.reuse, R11, RZ, 0x1 ;  /* 0x0000000b0b007211 */ /* 0x040fe400078f08ff */
[----:B0-----:R-:W-:Y:S02]  /*0880*/  LOP3.LUT R2, R11, 0x7, RZ, 0xc0, !PT ;  /* 0x000000070b027812 */ /* 0x001fe400078ec0ff */
[----:B------:R-:W-:Y:S02]  /*0890*/  SHF.R.S32.HI R13, RZ, 0x1, R0 ;  /* 0x00000001ff0d7819 */ /* 0x000fe40000011400 */
[----:B------:R-:W-:-:S02]  /*08a0*/  ISETP.NE.AND P3, PT, R2, RZ, PT ;  /* 0x000000ff0200720c */ /* 0x000fc40003f65270 */
[----:B------:R-:W-:Y:S01]  /*08b0*/  MOV R3, RZ ;  /* 0x000000ff00037202 */ /* 0x000fe20000000f00 */
[----:B------:R-:W-:Y:S01]  /*08c0*/  IMAD.IADD R0, R10, 0x1, -R13 ;  /* 0x000000010a007824 */ /* 0x000fe200078e0a0d */
[----:B------:R-:W-:Y:S09]  /*08d0*/  @!P0 BRA `(.L_x_8) ;  /* 0x0000000400648947 */ /* 0x000ff20003800000 */
[----:B------:R-:W0:Y:S01]  /*08e0*/  LDC R21, c[0x0][0x39c] ;  /* 0x0000e700ff157b82 */ /* 0x000e220000000800 */
[----:B------:R-:W-:Y:S01]  /*08f0*/  LOP3.LUT R3, R11, 0x7ffffff8, RZ, 0xc0, !PT ;  /* 0x7ffffff80b037812 */ /* 0x000fe200078ec0ff */
[----:B------:R-:W-:Y:S01]  /*0900*/  HFMA2 R11, -RZ, RZ, 0, 0 ;  /* 0x00000000ff0b7431 */ /* 0x000fe200000001ff */
[----:B------:R-:W-:-:S07]  /*0910*/  CS2R R4, SRZ ;  /* 0x0000000000047805 */ /* 0x000fce000001ff00 */
.L_x_9:
[----:B------:R-:W-:Y:S01]  /*0920*/  IMAD.IADD R18, R0, 0x1, R11 ;  /* 0x0000000100127824 */ /* 0x000fe200078e020b */
[C---:B------:R-:W-:Y:S01]  /*0930*/  LEA R19, R11.reuse, R6, 0x3 ;  /* 0x000000060b137211 */ /* 0x040fe200078e18ff */
[----:B------:R-:W-:Y:S02]  /*0940*/  VIADD R11, R11, 0x8 ;  /* 0x000000080b0b7836 */ /* 0x000fe40000000000 */
[C---:B------:R-:W-:Y:S01]  /*0950*/  IMAD R20, R18.reuse, 0x8, R7 ;  /* 0x0000000812147824 */ /* 0x040fe200078e0207 */
[CC--:B0-----:R-:W-:Y:S01]  /*0960*/  ISETP.GE.AND P1, PT, R18.reuse, R21.reuse, PT ;  /* 0x000000151200720c */ /* 0x0c1fe20003f26270 */
[C---:B------:R-:W-:Y:S01]  /*0970*/  VIADD R22, R18.reuse, 0x2 ;  /* 0x0000000212167836 */ /* 0x040fe20000000000 */
[C---:B------:R-:W-:Y:S02]  /*0980*/  IADD3 R16, PT, PT, R18.reuse, 0x1, RZ ;  /* 0x0000000112107810 */ /* 0x040fe40007ffe0ff */
[----:B------:R-:W-:Y:S02]  /*0990*/  ISETP.LT.OR P1, PT, R18, RZ, P1 ;  /* 0x000000ff1200720c */ /* 0x000fe40000f21670 */
[----:B------:R-:W-:-:S02]  /*09a0*/  ISETP.GE.AND P0, PT, R16, R21, PT ;  /* 0x000000151000720c */ /* 0x000fc40003f06270 */
[----:B------:R-:W-:Y:S02]  /*09b0*/  ISETP.GE.AND P2, PT, R22, R21, PT ;  /* 0x000000151600720c */ /* 0x000fe40003f46270 */
[----:B------:R-:W-:Y:S02]  /*09c0*/  ISETP.LT.OR P0, PT, R16, RZ, P0 ;  /* 0x000000ff1000720c */ /* 0x000fe40000701670 */
[----:B------:R-:W-:Y:S02]  /*09d0*/  ISETP.LT.OR P2, PT, R22, RZ, P2 ;  /* 0x000000ff1600720c */ /* 0x000fe40001741670 */
[----:B------:R-:W-:-:S03]  /*09e0*/  IADD3 R22, PT, PT, R18, 0x3, RZ ;  /* 0x0000000312167810 */ /* 0x000fc60007ffe0ff */
[----:B------:R-:W-:Y:S04]  /*09f0*/  @!P1 LDS.64 R14, [R19] ;  /* 0x00000000130e9984 */ /* 0x000fe80000000a00 */
[----:B------:R-:W0:Y:S02]  /*0a00*/  @!P1 LDS.64 R12, [R20] ;  /* 0x00000000140c9984 */ /* 0x000e240000000a00 */
[----:B0-----:R-:W-:Y:S02]  /*0a10*/  @!P1 IMAD R13, R13, R14, RZ ;  /* 0x0000000e0d0d9224 */ /* 0x001fe400078e02ff */
[----:B------:R-:W-:-:S04]  /*0a20*/  @!P1 IMAD.WIDE.U32 R16, R14, R12, R4 ;  /* 0x0000000c0e109225 */ /* 0x000fc800078e0004 */
[----:B------:R-:W-:Y:S01]  /*0a30*/  @!P1 IMAD R23, R15, R12, R13 ;  /* 0x0000000c0f179224 */ /* 0x000fe200078e020d */
[----:B------:R-:W-:Y:S01]  /*0a40*/  @!P1 MOV R4, R16 ;  /* 0x0000001000049202 */ /* 0x000fe20000000f00 */
[----:B------:R-:W-:Y:S02]  /*0a50*/  @!P0 LDS.64 R12, [R19+0x8] ;  /* 0x00000800130c8984 */ /* 0x000fe40000000a00 */
[----:B------:R-:W-:Y:S01]  /*0a60*/  @!P1 IMAD.IADD R5, R17, 0x1, R23 ;  /* 0x0000000111059824 */ /* 0x000fe200078e0217 */
[C---:B------:R-:W-:Y:S01]  /*0a70*/  ISETP.GE.AND P1, PT, R22.reuse, R21, PT ;  /* 0x000000151600720c */ /* 0x040fe20003f26270 */
[----:B------:R-:W0:Y:S03]  /*0a80*/  @!P0 LDS.64 R14, [R20+0x8] ;  /* 0x00000800140e8984 */ /* 0x000e260000000a00 */
[----:B------:R-:W-:Y:S01]  /*0a90*/  ISETP.LT.OR P1, PT, R22, RZ, P1 ;  /* 0x000000ff1600720c */ /* 0x000fe20000f21670 */
[----:B------:R-:W-:Y:S01]  /*0aa0*/  @!P2 LDS.64 R16, [R20+0x10] ;  /* 0x000010001410a984 */ /* 0x000fe20000000a00 */
[----:B------:R-:W-:-:S02]  /*0ab0*/  VIADD R22, R18, 0x4 ;  /* 0x0000000412167836 */ /* 0x000fc40000000000 */
[----:B0-----:R-:W-:-:S04]  /*0ac0*/  @!P0 IMAD R23, R15, R12, RZ ;  /* 0x0000000c0f178224 */ /* 0x001fc800078e02ff */
[-C--:B------:R-:W-:Y:S02]  /*0ad0*/  @!P0 IMAD R23, R13, R14.reuse, R23 ;  /* 0x0000000e0d178224 */ /* 0x080fe400078e0217 */
[----:B------:R-:W-:Y:S02]  /*0ae0*/  @!P0 IMAD.WIDE.U32 R14, R12, R14, R4 ;  /* 0x0000000e0c0e8225 */ /* 0x000fe400078e0004 */
[----:B------:R-:W0:Y:S02]  /*0af0*/  @!P2 LDS.64 R12, [R19+0x10] ;  /* 0x00001000130ca984 */ /* 0x000e240000000a00 */
[----:B------:R-:W-:Y:S01]  /*0b00*/  @!P0 IMAD.IADD R5, R15, 0x1, R23 ;  /* 0x000000010f058824 */ /* 0x000fe200078e0217 */
[----:B------:R-:W-:Y:S02]  /*0b10*/  @!P0 MOV R4, R14 ;  /* 0x0000000e00048202 */ /* 0x000fe40000000f00 */
[----:B------:R-:W-:Y:S01]  /*0b20*/  @!P1 LDS.64 R14, [R20+0x18] ;  /* 0x00001800140e9984 */ /* 0x000fe20000000a00 */
[----:B------:R-:W-:-:S04]  /*0b30*/  ISETP.GE.AND P0, PT, R22, R21, PT ;  /* 0x000000151600720c */ /* 0x000fc80003f06270 */
[----:B------:R-:W-:Y:S02]  /*0b40*/  ISETP.LT.OR P0, PT, R22, RZ, P0 ;  /* 0x000000ff1600720c */ /* 0x000fe40000701670 */
[----:B------:R-:W-:Y:S01]  /*0b50*/  IADD3 R22, PT, PT, R18, 0x5, RZ ;  /* 0x0000000512167810 */ /* 0x000fe20007ffe0ff */
[----:B0-----:R-:W-:-:S04]  /*0b60*/  @!P2 IMAD R23, R17, R12, RZ ;  /* 0x0000000c1117a224 */ /* 0x001fc800078e02ff */
[-C--:B------:R-:W-:Y:S02]  /*0b70*/  @!P2 IMAD R23, R13, R16.reuse, R23 ;  /* 0x000000100d17a224 */ /* 0x080fe400078e0217 */
[----:B------:R-:W-:Y:S02]  /*0b80*/  @!P2 IMAD.WIDE.U32 R16, R12, R16, R4 ;  /* 0x000000100c10a225 */ /* 0x000fe400078e0004 */
[----:B------:R-:W0:Y:S02]  /*0b90*/  @!P1 LDS.64 R12, [R19+0x18] ;  /* 0x00001800130c9984 */ /* 0x000e240000000a00 */
[----:B------:R-:W-:Y:S01]  /*0ba0*/  @!P2 IMAD.MOV.U32 R4, RZ, RZ, R16 ;  /* 0x000000ffff04a224 */ /* 0x000fe200078e0010 */
[----:B------:R-:W-:Y:S02]  /*0bb0*/  @!P2 IADD3 R5, PT, PT, R17, R23, RZ ;  /* 0x000000171105a210 */ /* 0x000fe40007ffe0ff */
[----:B------:R-:W-:-:S04]  /*0bc0*/  ISETP.GE.AND P2, PT, R22, R21, PT ;  /* 0x000000151600720c */ /* 0x000fc80003f46270 */
[----:B------:R-:W-:Y:S01]  /*0bd0*/  ISETP.LT.OR P2, PT, R22, RZ, P2 ;  /* 0x000000ff1600720c */ /* 0x000fe20001741670 */
[C---:B------:R-:W-:Y:S01]  /*0be0*/  VIADD R22, R18.reuse, 0x6 ;  /* 0x0000000612167836 */ /* 0x040fe20000000000 */
[----:B------:R-:W-:Y:S01]  /*0bf0*/  IADD3 R18, PT, PT, R18, 0x7, RZ ;  /* 0x0000000712127810 */ /* 0x000fe20007ffe0ff */
        /* <DEDUP_REMOVED lines=10> */
[----:B0-----:R-:W-:-:S04]  /*0ca0*/  @!P0 IMAD R23, R15, R12, RZ ;  /* 0x0000000c0f178224 */ /* 0x001fc800078e02ff */
[-C--:B------:R-:W-:Y:S02]  /*0cb0*/  @!P0 IMAD R23, R13, R14.reuse, R23 ;  /* 0x0000000e0d178224 */ /* 0x080fe400078e0217 */
[----:B------:R-:W-:Y:S02]  /*0cc0*/  @!P0 IMAD.WIDE.U32 R12, R12, R14, R4 ;  /* 0x0000000e0c0c8225 */ /* 0x000fe400078e0004 */
[----:B------:R-:W0:Y:S02]  /*0cd0*/  @!P2 LDS.64 R14, [R20+0x28] ;  /* 0x00002800140ea984 */ /* 0x000e240000000a00 */
[----:B------:R-:W-:Y:S01]  /*0ce0*/  @!P0 IMAD.IADD R5, R13, 0x1, R23 ;  /* 0x000000010d058824 */ /* 0x000fe200078e0217 */
[----:B------:R-:W-:Y:S02]  /*0cf0*/  @!P0 MOV R4, R12 ;  /* 0x0000000c00048202 */ /* 0x000fe40000000f00 */
[C---:B------:R-:W-:Y:S01]  /*0d00*/  ISETP.GE.AND P0, PT, R18.reuse, R21, PT ;  /* 0x000000151200720c */ /* 0x040fe20003f06270 */
[----:B------:R-:W-:Y:S03]  /*0d10*/  @!P1 LDS.64 R12, [R20+0x30] ;  /* 0x00003000140c9984 */ /* 0x000fe60000000a00 */
[----:B------:R-:W-:-:S13]  /*0d20*/  ISETP.LT.OR P0, PT, R18, RZ, P0 ;  /* 0x000000ff1200720c */ /* 0x000fda0000701670 */
[----:B------:R-:W-:Y:S04]  /*0d30*/  @!P0 LDS.64 R24, [R19+0x38] ;  /* 0x0000380013188984 */ /* 0x000fe80000000a00 */
[----:B------:R-:W-:Y:S01]  /*0d40*/  @!P0 LDS.64 R26, [R20+0x38] ;  /* 0x00003800141a8984 */ /* 0x000fe20000000a00 */
[----:B0-----:R-:W-:-:S04]  /*0d50*/  @!P2 IMAD R23, R15, R16, RZ ;  /* 0x000000100f17a224 */ /* 0x001fc800078e02ff */
[-C--:B------:R-:W-:Y:S02]  /*0d60*/  @!P2 IMAD R23, R17, R14.reuse, R23 ;  /* 0x0000000e1117a224 */ /* 0x080fe400078e0217 */
[----:B------:R-:W-:Y:S02]  /*0d70*/  @!P2 IMAD.WIDE.U32 R14, R16, R14, R4 ;  /* 0x0000000e100ea225 */ /* 0x000fe400078e0004 */
[----:B------:R-:W0:Y:S02]  /*0d80*/  @!P1 LDS.64 R16, [R19+0x30] ;  /* 0x0000300013109984 */ /* 0x000e240000000a00 */
[----:B------:R-:W-:Y:S01]  /*0d90*/  @!P2 IMAD.IADD R5, R15, 0x1, R23 ;  /* 0x000000010f05a824 */ /* 0x000fe200078e0217 */
[----:B------:R-:W-:Y:S01]  /*0da0*/  @!P2 MOV R4, R14 ;  /* 0x0000000e0004a202 */ /* 0x000fe20000000f00 */
[----:B0-----:R-:W-:-:S04]  /*0db0*/  @!P1 IMAD R13, R13, R16, RZ ;  /* 0x000000100d0d9224 */ /* 0x001fc800078e02ff */
[-C--:B------:R-:W-:Y:S02]  /*0dc0*/  @!P1 IMAD R15, R17, R12.reuse, R13 ;  /* 0x0000000c110f9224 */ /* 0x080fe400078e020d */
[----:B------:R-:W-:-:S04]  /*0dd0*/  @!P1 IMAD.WIDE.U32 R12, R16, R12, R4 ;  /* 0x0000000c100c9225 */ /* 0x000fc800078e0004 */
[----:B------:R-:W-:Y:S01]  /*0de0*/  @!P1 IMAD.IADD R5, R13, 0x1, R15 ;  /* 0x000000010d059824 */ /* 0x000fe200078e020f */
[----:B------:R-:W-:Y:S01]  /*0df0*/  @!P1 MOV R4, R12 ;  /* 0x0000000c00049202 */ /* 0x000fe20000000f00 */
[----:B------:R-:W-:Y:S01]  /*0e00*/  @!P0 IMAD R13, R27, R24, RZ ;  /* 0x000000181b0d8224 */ /* 0x000fe200078e02ff */
[----:B------:R-:W-:-:S03]  /*0e10*/  ISETP.NE.AND P1, PT, R11, R3, PT ;  /* 0x000000030b00720c */ /* 0x000fc60003f25270 */
[-C--:B------:R-:W-:Y:S02]  /*0e20*/  @!P0 IMAD R13, R25, R26.reuse, R13 ;  /* 0x0000001a190d8224 */ /* 0x080fe400078e020d */
[----:B------:R-:W-:-:S04]  /*0e30*/  @!P0 IMAD.WIDE.U32 R24, R24, R26, R4 ;  /* 0x0000001a18188225 */ /* 0x000fc800078e0004 */
[----:B------:R-:W-:Y:S01]  /*0e40*/  @!P0 IMAD.MOV.U32 R4, RZ, RZ, R24 ;  /* 0x000000ffff048224 */ /* 0x000fe200078e0018 */
[----:B------:R-:W-:-:S03]  /*0e50*/  @!P0 IADD3 R5, PT, PT, R25, R13, RZ ;  /* 0x0000000d19058210 */ /* 0x000fc60007ffe0ff */
[----:B------:R-:W-:Y:S05]  /*0e60*/  @P1 BRA `(.L_x_9) ;  /* 0xfffffff800ac1947 */ /* 0x000fea000383ffff */
.L_x_8:
[----:B------:R-:W-:Y:S05]  /*0e70*/  @!P3 BRA `(.L_x_7) ;  /* 0x00000004006cb947 */ /* 0x000fea0003800000 */
[----:B------:R-:W0:Y:S01]  /*0e80*/  LDCU UR5, c[0x0][0x3a8] ;  /* 0x00007500ff0577ac */ /* 0x000e220008000800 */
[----:B------:R-:W-:Y:S01]  /*0e90*/  ISETP.GE.U32.AND P0, PT, R2, 0x4, PT ;  /* 0x000000040200780c */ /* 0x000fe20003f06070 */
[----:B0-----:R-:W-:-:S04]  /*0ea0*/  ULOP3.LUT UR6, UR5, 0x3, URZ, 0xc0, !UPT ;  /* 0x0000000305067892 */ /* 0x001fc8000f8ec0ff */
[----:B------:R-:W-:-:S08]  /*0eb0*/  UISETP.NE.AND UP0, UPT, UR6, URZ, UPT ;  /* 0x000000ff0600728c */ /* 0x000fd0000bf05270 */
[----:B------:R-:W-:Y:S05]  /*0ec0*/  @!P0 BRA `(.L_x_10) ;  /* 0x0000000000ac8947 */ /* 0x000fea0003800000 */
[----:B------:R-:W-:Y:S01]  /*0ed0*/  IADD3 R18, PT, PT, R0, R3, RZ ;  /* 0x0000000300127210 */ /* 0x000fe20007ffe0ff */
[C---:B------:R-:W-:Y:S01]  /*0ee0*/  IMAD R11, R3.reuse, 0x8, R6 ;  /* 0x00000008030b7824 */ /* 0x040fe200078e0206 */
[----:B------:R-:W-:Y:S02]  /*0ef0*/  IADD3 R3, PT, PT, R3, 0x4, RZ ;  /* 0x0000000403037810 */ /* 0x000fe40007ffe0ff */
[C---:B------:R-:W-:Y:S01]  /*0f00*/  ISETP.GE.AND P0, PT, R18.reuse, R21, PT ;  /* 0x000000151200720c */ /* 0x040fe20003f06270 */
[C---:B------:R-:W-:Y:S01]  /*0f10*/  VIADD R16, R18.reuse, 0x1 ;  /* 0x0000000112107836 */ /* 0x040fe20000000000 */
[C---:B------:R-:W-:Y:S02]  /*0f20*/  LEA R2, R18.reuse, R7, 0x3 ;  /* 0x0000000712027211 */ /* 0x040fe400078e18ff */
[----:B------:R-:W-:Y:S02]  /*0f30*/  ISETP.LT.OR P0, PT, R18, RZ, P0 ;  /* 0x000000ff1200720c */ /* 0x000fe40000701670 */
[----:B------:R-:W-:-:S04]  /*0f40*/  ISETP.GE.AND P1, PT, R16, R21, PT ;  /* 0x000000151000720c */ /* 0x000fc80003f26270 */
[----:B------:R-:W-:Y:S02]  /*0f50*/  ISETP.LT.OR P1, PT, R16, RZ, P1 ;  /* 0x000000ff1000720c */ /* 0x000fe40000f21670 */
[----:B------:R-:W-:-:S04]  /*0f60*/  IADD3 R16, PT, PT, R18, 0x2, RZ ;  /* 0x0000000212107810 */ /* 0x000fc80007ffe0ff */
[C---:B------:R-:W-:Y:S01]  /*0f70*/  ISETP.GE.AND P2, PT, R16.reuse, R21, PT ;  /* 0x000000151000720c */ /* 0x040fe20003f46270 */
[----:B------:R-:W-:Y:S03]  /*0f80*/  @!P0 LDS.64 R14, [R11] ;  /* 0x000000000b0e8984 */ /* 0x000fe60000000a00 */
[----:B------:R-:W-:Y:S01]  /*0f90*/  ISETP.LT.OR P2, PT, R16, RZ, P2 ;  /* 0x000000ff1000720c */ /* 0x000fe20001741670 */
[----:B------:R-:W0:Y:S01]  /*0fa0*/  @!P0 LDS.64 R12, [R2] ;  /* 0x00000000020c8984 */ /* 0x000e220000000a00 */
[----:B------:R-:W-:-:S03]  /*0fb0*/  VIADD R16, R18, 0x3 ;  /* 0x0000000312107836 */ /* 0x000fc60000000000 */
[----:B------:R-:W-:Y:S02]  /*0fc0*/  @!P1 LDS.64 R24, [R11+0x8] ;  /* 0x000008000b189984 */ /* 0x000fe40000000a00 */
[C---:B------:R-:W-:Y:S02]  /*0fd0*/  ISETP.GE.AND P3, PT, R16.reuse, R21, PT ;  /* 0x000000151000720c */ /* 0x040fe40003f66270 */
[----:B------:R-:W1:Y:S02]  /*0fe0*/  @!P1 LDS.64 R22, [R2+0x8] ;  /* 0x0000080002169984 */ /* 0x000e640000000a00 */
[----:B------:R-:W-:Y:S02]  /*0ff0*/  ISETP.LT.OR P3, PT, R16, RZ, P3 ;  /* 0x000000ff1000720c */ /* 0x000fe40001f61670 */
[----:B------:R-:W-:Y:S11]  /*1000*/  @!P2 LDS.64 R18, [R11+0x10] ;  /* 0x000010000b12a984 */ /* 0x000ff60000000a00 */
[----:B------:R-:W-:Y:S01]  /*1010*/  @!P3 LDS.64 R16, [R2+0x18] ;  /* 0x000018000210b984 */ /* 0x000fe20000000a00 */
[----:B0-----:R-:W-:-:S02]  /*1020*/  @!P0 IMAD R13, R13, R14, RZ ;  /* 0x0000000e0d0d8224 */ /* 0x001fc400078e02ff */
[----:B------:R-:W-:-:S04]  /*1030*/  @!P0 IMAD.WIDE.U32 R26, R14, R12, R4 ;  /* 0x0000000c0e1a8225 */ /* 0x000fc800078e0004 */
[----:B------:R-:W-:Y:S02]  /*1040*/  @!P0 IMAD R29, R15, R12, R13 ;  /* 0x0000000c0f1d8224 */ /* 0x000fe400078e020d */
[----:B------:R-:W0:Y:S01]  /*1050*/  @!P2 LDS.64 R12, [R2+0x10] ;  /* 0x00001000020ca984 */ /* 0x000e220000000a00 */
[----:B-1----:R-:W-:Y:S02]  /*1060*/  @!P1 IMAD R23, R23, R24, RZ ;  /* 0x0000001817179224 */ /* 0x002fe400078e02ff */
[----:B------:R-:W-:Y:S01]  /*1070*/  @!P0 IADD3 R5, PT, PT, R27, R29, RZ ;  /* 0x0000001d1b058210 */ /* 0x000fe20007ffe0ff */
[----:B------:R1:W2:Y:S01]  /*1080*/  @!P3 LDS.64 R14, [R11+0x18] ;  /* 0x000018000b0eb984 */ /* 0x0002a20000000a00 */
[----:B------:R-:W-:Y:S02]  /*1090*/  @!P0 IMAD.MOV.U32 R4, RZ, RZ, R26 ;  /* 0x000000ffff048224 */ /* 0x000fe400078e001a */
[-C--:B------:R-:W-:Y:S02]  /*10a0*/  @!P1 IMAD R25, R25, R22.reuse, R23 ;  /* 0x0000001619199224 */ /* 0x080fe400078e0217 */
[----:B------:R-:W-:-:S04]  /*10b0*/  @!P1 IMAD.WIDE.U32 R22, R24, R22, R4 ;  /* 0x0000001618169225 */ /* 0x000fc800078e0004 */
[----:B------:R-:W-:Y:S01]  /*10c0*/  @!P1 IMAD.MOV.U32 R4, RZ, RZ, R22 ;  /* 0x000000ffff049224 */ /* 0x000fe200078e0016 */
[----:B------:R-:W-:Y:S01]  /*10d0*/  @!P1 IADD3 R5, PT, PT, R23, R25, RZ ;  /* 0x0000001917059210 */ /* 0x000fe20007ffe0ff */
[----:B0-----:R-:W-:-:S04]  /*10e0*/  @!P2 IMAD R13, R13, R18, RZ ;  /* 0x000000120d0da224 */ /* 0x001fc800078e02ff */
[-C--:B-1----:R-:W-:Y:S02]  /*10f0*/  @!P2 IMAD R11, R19, R12.reuse, R13 ;  /* 0x0000000c130ba224 */ /* 0x082fe400078e020d */
[----:B------:R-:W-:-:S04]  /*1100*/  @!P2 IMAD.WIDE.U32 R12, R18, R12, R4 ;  /* 0x0000000c120ca225 */ /* 0x000fc800078e0004 */
[----:B--2---:R-:W-:Y:S01]  /*1110*/  @!P3 IMAD R17, R17, R14, RZ ;  /* 0x0000000e1111b224 */ /* 0x004fe200078e02ff */
[----:B------:R-:W-:Y:S01]  /*1120*/  @!P2 IADD3 R5, PT, PT, R13, R11, RZ ;  /* 0x0000000b0d05a210 */ /* 0x000fe20007ffe0ff */
[----:B------:R-:W-:Y:S02]  /*1130*/  @!P2 IMAD.MOV.U32 R4, RZ, RZ, R12 ;  /* 0x000000ffff04a224 */ /* 0x000fe400078e000c */
[-C--:B------:R-:W-:Y:S02]  /*1140*/  @!P3 IMAD R17, R15, R16.reuse, R17 ;  /* 0x000000100f11b224 */ /* 0x080fe400078e0211 */
[----:B------:R-:W-:-:S04]  /*1150*/  @!P3 IMAD.WIDE.U32 R14, R14, R16, R4 ;  /* 0x000000100e0eb225 */ /* 0x000fc800078e0004 */
[----:B------:R-:W-:Y:S01]  /*1160*/  @!P3 IMAD.IADD R5, R15, 0x1, R17 ;  /* 0x000000010f05b824 */ /* 0x000fe200078e0211 */
[----:B------:R-:W-:-:S07]  /*1170*/  @!P3 MOV R4, R14 ;  /* 0x0000000e0004b202 */ /* 0x000fce0000000f00 */
.L_x_10:
[----:B------:R-:W-:Y:S05]  /*1180*/  BRA.U !UP0, `(.L_x_7) ;  /* 0x0000000108a87547 */ /* 0x000fea000b800000 */
[----:B------:R-:W-:Y:S02]  /*1190*/  UISETP.NE.AND UP0, UPT, UR6, 0x1, UPT ;  /* 0x000000010600788c */ /* 0x000fe4000bf05270 */
[----:B------:R-:W-:-:S04]  /*11a0*/  ULOP3.LUT UR5, UR5, 0x1, URZ, 0xc0, !UPT ;  /* 0x0000000105057892 */ /* 0x000fc8000f8ec0ff */
[----:B------:R-:W-:-:S03]  /*11b0*/  UISETP.NE.U32.AND UP1, UPT, UR5, 0x1, UPT ;  /* 0x000000010500788c */ /* 0x000fc6000bf25070 */
[----:B------:R-:W-:Y:S08]  /*11c0*/  BRA.U !UP0, `(.L_x_11) ;  /* 0x00000001085c7547 */ /* 0x000ff0000b800000 */
[----:B------:R-:W-:Y:S02]  /*11d0*/  IADD3 R12, PT, PT, R0, R3, RZ ;  /* 0x00000003000c7210 */ /* 0x000fe40007ffe0ff */
[C---:B------:R-:W-:Y:S02]  /*11e0*/  LEA R20, R3.reuse, R6, 0x3 ;  /* 0x0000000603147211 */ /* 0x040fe400078e18ff */
[CC--:B------:R-:W-:Y:S01]  /*11f0*/  ISETP.GE.AND P0, PT, R12.reuse, R21.reuse, PT ;  /* 0x000000150c00720c */ /* 0x0c0fe20003f06270 */
[C---:B------:R-:W-:Y:S01]  /*1200*/  VIADD R2, R12.reuse, 0x1 ;  /* 0x000000010c027836 */ /* 0x040fe20000000000 */
[----:B------:R-:W-:Y:S02]  /*1210*/  IADD3 R3, PT, PT, R3, 0x2, RZ ;  /* 0x0000000203037810 */ /* 0x000fe40007ffe0ff */
[----:B------:R-:W-:Y:S02]  /*1220*/  ISETP.LT.OR P0, PT, R12, RZ, P0 ;  /* 0x000000ff0c00720c */ /* 0x000fe40000701670 */
[----:B------:R-:W-:-:S04]  /*1230*/  ISETP.GE.AND P1, PT, R2, R21, PT ;  /* 0x000000150200720c */ /* 0x000fc80003f26270 */
[----:B------:R-:W-:Y:S02]  /*1240*/  ISETP.LT.OR P1, PT, R2, RZ, P1 ;  /* 0x000000ff0200720c */ /* 0x000fe40000f21670 */
[----:B------:R-:W-:-:S05]  /*1250*/  LEA R2, R12, R7, 0x3 ;  /* 0x000000070c027211 */ /* 0x000fca00078e18ff */
[----:B------:R-:W-:Y:S04]  /*1260*/  @!P0 LDS.64 R18, [R20] ;  /* 0x0000000014128984 */ /* 0x000fe80000000a00 */
[----:B------:R-:W0:Y:S04]  /*1270*/  @!P0 LDS.64 R12, [R2] ;  /* 0x00000000020c8984 */ /* 0x000e280000000a00 */
[----:B------:R-:W-:Y:S04]  /*1280*/  @!P1 LDS.64 R14, [R20+0x8] ;  /* 0x00000800140e9984 */ /* 0x000fe80000000a00 */
[----:B------:R-:W1:Y:S01]  /*1290*/  @!P1 LDS.64 R16, [R2+0x8] ;  /* 0x0000080002109984 */ /* 0x000e620000000a00 */
[----:B0-----:R-:W-:-:S02]  /*12a0*/  @!P0 IMAD R11, R13, R18, RZ ;  /* 0x000000120d0b8224 */ /* 0x001fc400078e02ff */
[----:B------:R-:W-:-:S04]  /*12b0*/  @!P0 IMAD.WIDE.U32 R22, R18, R12, R4 ;  /* 0x0000000c12168225 */ /* 0x000fc800078e0004 */
[----:B------:R-:W-:Y:S02]  /*12c0*/  @!P0 IMAD R11, R19, R12, R11 ;  /* 0x0000000c130b8224 */ /* 0x000fe400078e020b */
[----:B-1----:R-:W-:Y:S02]  /*12d0*/  @!P1 IMAD R13, R17, R14, RZ ;  /* 0x0000000e110d9224 */ /* 0x002fe400078e02ff */
[----:B------:R-:W-:Y:S01]  /*12e0*/  @!P0 IMAD.MOV.U32 R4, RZ, RZ, R22 ;  /* 0x000000ffff048224 */ /* 0x000fe200078e0016 */
[----:B------:R-:W-:Y:S01]  /*12f0*/  @!P0 IADD3 R5, PT, PT, R23, R11, RZ ;  /* 0x0000000b17058210 */ /* 0x000fe20007ffe0ff */
[-C--:B------:R-:W-:Y:S02]  /*1300*/  @!P1 IMAD R13, R15, R16.reuse, R13 ;  /* 0x000000100f0d9224 */ /* 0x080fe400078e020d */
[----:B------:R-:W-:-:S04]  /*1310*/  @!P1 IMAD.WIDE.U32 R14, R14, R16, R4 ;  /* 0x000000100e0e9225 */ /* 0x000fc800078e0004 */
[----:B------:R-:W-:Y:S01]  /*1320*/  @!P1 IMAD.IADD R5, R15, 0x1, R13 ;  /* 0x000000010f059824 */ /* 0x000fe200078e020d */
[----:B------:R-:W-:-:S07]  /*1330*/  @!P1 MOV R4, R14 ;  /* 0x0000000e00049202 */ /* 0x000fce0000000f00 */
.L_x_11:
[----:B------:R-:W-:Y:S05]  /*1340*/  BRA.U UP1, `(.L_x_7) ;  /* 0x0000000101387547 */ /* 0x000fea000b800000 */
[----:B------:R-:W-:Y:S01]  /*1350*/  IADD3 R0, PT, PT, R0, R3, RZ ;  /* 0x0000000300007210 */ /* 0x000fe20007ffe0ff */
[----:B------:R-:W-:Y:S03]  /*1360*/  BSSY.RECONVERGENT B0, `(.L_x_7) ;  /* 0x000000c000007945 */ /* 0x000fe60003800200 */
[----:B------:R-:W-:-:S04]  /*1370*/  ISETP.GE.AND P0, PT, R0, R21, PT ;  /* 0x000000150000720c */ /* 0x000fc80003f06270 */
[----:B------:R-:W-:-:S13]  /*1380*/  ISETP.LT.OR P0, PT, R0, RZ, P0 ;  /* 0x000000ff0000720c */ /* 0x000fda0000701670 */
[----:B------:R-:W-:Y:S05]  /*1390*/  @P0 BRA `(.L_x_12) ;  /* 0x0000000000200947 */ /* 0x000fea0003800000 */
[----:B------:R-:W-:Y:S01]  /*13a0*/  IMAD R3, R3, 0x8, R6 ;  /* 0x0000000803037824 */ /* 0x000fe200078e0206 */
[----:B------:R-:W-:-:S05]  /*13b0*/  LEA R7, R0, R7, 0x3 ;  /* 0x0000000700077211 */ /* 0x000fca00078e18ff */
[----:B------:R-:W-:Y:S04]  /*13c0*/  LDS.64 R2, [R3] ;  /* 0x0000000003027984 */ /* 0x000fe80000000a00 */
[----:B------:R-:W0:Y:S02]  /*13d0*/  LDS.64 R6, [R7] ;  /* 0x0000000007067984 */ /* 0x000e240000000a00 */
[----:B0-----:R-:W-:Y:S02]  /*13e0*/  IMAD R11, R7, R2, RZ ;  /* 0x00000002070b7224 */ /* 0x001fe400078e02ff */
[----:B------:R-:W-:-:S04]  /*13f0*/  IMAD.WIDE.U32 R4, R2, R6, R4 ;  /* 0x0000000602047225 */ /* 0x000fc800078e0004 */
[----:B------:R-:W-:-:S05]  /*1400*/  IMAD R11, R3, R6, R11 ;  /* 0x00000006030b7224 */ /* 0x000fca00078e020b */
[----:B------:R-:W-:-:S07]  /*1410*/  IADD3 R5, PT, PT, R5, R11, RZ ;  /* 0x0000000b05057210 */ /* 0x000fce0007ffe0ff */
.L_x_12:
[----:B------:R-:W-:Y:S05]  /*1420*/  BSYNC.RECONVERGENT B0 ;  /* 0x0000000000007941 */ /* 0x000fea0003800200 */
.L_x_7:
[----:B0-----:R-:W0:Y:S01]  /*1430*/  LDC.64 R2, c[0x0][0x390] ;  /* 0x0000e400ff027b82 */ /* 0x001e220000000a00 */
[----:B------:R-:W-:-:S04]  /*1440*/  IMAD R10, R21, UR4, R10 ;  /* 0x00000004150a7c24 */ /* 0x000fc8000f8e020a */
[----:B------:R-:W-:-:S04]  /*1450*/  IMAD R9, R9, R8, R10 ;  /* 0x0000000809097224 */ /* 0x000fc800078e020a */
[----:B0-----:R-:W-:-:S05]  /*1460*/  IMAD.WIDE R2, R9, 0x8, R2 ;  /* 0x0000000809027825 */ /* 0x001fca00078e0202 */
[----:B------:R-:W-:Y:S01]  /*1470*/  REDG.E.ADD.64.STRONG.GPU desc[UR8][R2.64], R4 ;  /* 0x000000040200798e */ /* 0x000fe2000c12e508 */
[----:B------:R-:W-:Y:S05]  /*1480*/  EXIT ;  /* 0x000000000000794d */ /* 0x000fea0003800000 */
.L_x_13:
        /* <DEDUP_REMOVED lines=15> */
.L_x_15:


//--------------------- .nv.shared._Z14initializationPliii --------------------------
	.section	.nv.shared._Z14initializationPliii,"aw",@nobits
	.sectionflags	@""
	.align	16
	.zero		1024


//--------------------- .nv.shared.reserved.0     --------------------------
	.section	.nv.shared.reserved.0,"aw",@nobits
	.weak		__nv_reservedSMEM_offset_0_alias
	.size		__nv_reservedSMEM_offset_0_alias, 0, 64
	.other		__nv_reservedSMEM_offset_0_alias,@"STO_CUDA_RESERVED_SHARED STV_DEFAULT"
__nv_reservedSMEM_offset_0_alias:
	.zero		0
	.zero		64


//--------------------- .nv.shared._Z7dkernelPlS_S_iiiiii --------------------------
	.section	.nv.shared._Z7dkernelPlS_S_iiiiii,"aw",@nobits
	.sectionflags	@""
	.align	16
	.zero		1024


//--------------------- .nv.constant0._Z14initializationPliii --------------------------
	.section	.nv.constant0._Z14initializationPliii,"a",@progbits
	.sectionflags	@""
	.align	4
.nv.constant0._Z14initializationPliii:
	.zero		916


//--------------------- .nv.constant0._Z7dkernelPlS_S_iiiiii --------------------------
	.section	.nv.constant0._Z7dkernelPlS_S_iiiiii,"a",@progbits
	.sectionflags	@""
	.align	4
.nv.constant0._Z7dkernelPlS_S_iiiiii:
	.zero		944


//--------------------- SYMBOLS --------------------------

	.type		.nv.reservedSmem.offset0,@object
	.size		.nv.reservedSmem.offset0,0x4
	.type		.nv.reservedSmem.cap,@object
	.size		.nv.reservedSmem.cap,0x4
